//
// Generated by NVIDIA NVVM Compiler
//
// Compiler Build ID: CL-36424714
// Cuda compilation tools, release 13.0, V13.0.88
// Based on NVVM 20.0.0
//

.version 9.0
.target sm_100
.address_size 64

	// .globl	_Z19computeAccelerationiPdS_S_S_S_S_S_

.visible .entry _Z19computeAccelerationiPdS_S_S_S_S_S_(
	.param .u32 _Z19computeAccelerationiPdS_S_S_S_S_S__param_0,
	.param .u64 .ptr .align 1 _Z19computeAccelerationiPdS_S_S_S_S_S__param_1,
	.param .u64 .ptr .align 1 _Z19computeAccelerationiPdS_S_S_S_S_S__param_2,
	.param .u64 .ptr .align 1 _Z19computeAccelerationiPdS_S_S_S_S_S__param_3,
	.param .u64 .ptr .align 1 _Z19computeAccelerationiPdS_S_S_S_S_S__param_4,
	.param .u64 .ptr .align 1 _Z19computeAccelerationiPdS_S_S_S_S_S__param_5,
	.param .u64 .ptr .align 1 _Z19computeAccelerationiPdS_S_S_S_S_S__param_6,
	.param .u64 .ptr .align 1 _Z19computeAccelerationiPdS_S_S_S_S_S__param_7
)
{
	.reg .pred 	%p<18>;
	.reg .b32 	%r<45>;
	.reg .b32 	%f<31>;
	.reg .b64 	%rd<91>;
	.reg .b64 	%fd<416>;

	ld.param.u32 	%r24, [_Z19computeAccelerationiPdS_S_S_S_S_S__param_0];
	ld.param.u64 	%rd32, [_Z19computeAccelerationiPdS_S_S_S_S_S__param_1];
	ld.param.u64 	%rd33, [_Z19computeAccelerationiPdS_S_S_S_S_S__param_2];
	ld.param.u64 	%rd34, [_Z19computeAccelerationiPdS_S_S_S_S_S__param_3];
	ld.param.u64 	%rd35, [_Z19computeAccelerationiPdS_S_S_S_S_S__param_4];
	ld.param.u64 	%rd29, [_Z19computeAccelerationiPdS_S_S_S_S_S__param_5];
	ld.param.u64 	%rd31, [_Z19computeAccelerationiPdS_S_S_S_S_S__param_7];
	cvta.to.global.u64 	%rd1, %rd32;
	cvta.to.global.u64 	%rd2, %rd35;
	cvta.to.global.u64 	%rd3, %rd34;
	cvta.to.global.u64 	%rd4, %rd33;
	mov.u32 	%r25, %ctaid.x;
	mov.u32 	%r26, %ntid.x;
	mov.u32 	%r27, %tid.x;
	mad.lo.s32 	%r1, %r25, %r26, %r27;
	setp.ge.s32 	%p1, %r1, %r24;
	@%p1 bra 	$L__BB0_24;
	setp.lt.s32 	%p2, %r1, 1;
	mov.f64 	%fd389, 0d0000000000000000;
	mov.b32 	%r43, 0;
	mov.f64 	%fd390, %fd389;
	mov.f64 	%fd391, %fd389;
	@%p2 bra 	$L__BB0_10;
	mul.wide.u32 	%rd36, %r1, 8;
	add.s64 	%rd37, %rd4, %rd36;
	ld.global.f64 	%fd1, [%rd37];
	add.s64 	%rd38, %rd3, %rd36;
	ld.global.f64 	%fd2, [%rd38];
	add.s64 	%rd39, %rd2, %rd36;
	ld.global.f64 	%fd3, [%rd39];
	min.s32 	%r30, %r1, %r24;
	max.s32 	%r43, %r30, 1;
	setp.lt.s32 	%p3, %r30, 4;
	mov.f64 	%fd391, 0d0000000000000000;
	mov.b32 	%r38, 0;
	mov.f64 	%fd390, %fd391;
	mov.f64 	%fd389, %fd391;
	@%p3 bra 	$L__BB0_5;
	and.b32  	%r31, %r43, 2147483644;
	neg.s32 	%r36, %r31;
	add.s64 	%rd86, %rd4, 16;
	add.s64 	%rd85, %rd3, 16;
	add.s64 	%rd84, %rd2, 16;
	add.s64 	%rd83, %rd1, 16;
	mov.f64 	%fd391, 0d0000000000000000;
$L__BB0_4:
	.pragma "nounroll";
	and.b32  	%r38, %r43, 2147483644;
	ld.global.f64 	%fd74, [%rd86+-16];
	sub.f64 	%fd75, %fd74, %fd1;
	ld.global.f64 	%fd76, [%rd85+-16];
	sub.f64 	%fd77, %fd76, %fd2;
	ld.global.f64 	%fd78, [%rd84+-16];
	sub.f64 	%fd79, %fd78, %fd3;
	mul.f64 	%fd80, %fd77, %fd77;
	fma.rn.f64 	%fd81, %fd75, %fd75, %fd80;
	fma.rn.f64 	%fd82, %fd79, %fd79, %fd81;
	add.f64 	%fd83, %fd82, 0d3EE5798EE2308C3A;
	mul.f64 	%fd84, %fd83, %fd83;
	mul.f64 	%fd85, %fd83, %fd84;
	cvt.rn.f32.f64 	%f1, %fd85;
	sqrt.rn.f32 	%f2, %f1;
	cvt.f64.f32 	%fd86, %f2;
	rcp.rn.f64 	%fd87, %fd86;
	ld.global.f64 	%fd88, [%rd83+-16];
	mul.f64 	%fd89, %fd75, %fd88;
	fma.rn.f64 	%fd90, %fd89, %fd87, %fd389;
	mul.f64 	%fd91, %fd77, %fd88;
	fma.rn.f64 	%fd92, %fd91, %fd87, %fd390;
	mul.f64 	%fd93, %fd79, %fd88;
	fma.rn.f64 	%fd94, %fd87, %fd93, %fd391;
	ld.global.f64 	%fd95, [%rd86+-8];
	sub.f64 	%fd96, %fd95, %fd1;
	ld.global.f64 	%fd97, [%rd85+-8];
	sub.f64 	%fd98, %fd97, %fd2;
	ld.global.f64 	%fd99, [%rd84+-8];
	sub.f64 	%fd100, %fd99, %fd3;
	mul.f64 	%fd101, %fd98, %fd98;
	fma.rn.f64 	%fd102, %fd96, %fd96, %fd101;
	fma.rn.f64 	%fd103, %fd100, %fd100, %fd102;
	add.f64 	%fd104, %fd103, 0d3EE5798EE2308C3A;
	mul.f64 	%fd105, %fd104, %fd104;
	mul.f64 	%fd106, %fd104, %fd105;
	cvt.rn.f32.f64 	%f3, %fd106;
	sqrt.rn.f32 	%f4, %f3;
	cvt.f64.f32 	%fd107, %f4;
	rcp.rn.f64 	%fd108, %fd107;
	ld.global.f64 	%fd109, [%rd83+-8];
	mul.f64 	%fd110, %fd96, %fd109;
	fma.rn.f64 	%fd111, %fd110, %fd108, %fd90;
	mul.f64 	%fd112, %fd98, %fd109;
	fma.rn.f64 	%fd113, %fd112, %fd108, %fd92;
	mul.f64 	%fd114, %fd100, %fd109;
	fma.rn.f64 	%fd115, %fd108, %fd114, %fd94;
	ld.global.f64 	%fd116, [%rd86];
	sub.f64 	%fd117, %fd116, %fd1;
	ld.global.f64 	%fd118, [%rd85];
	sub.f64 	%fd119, %fd118, %fd2;
	ld.global.f64 	%fd120, [%rd84];
	sub.f64 	%fd121, %fd120, %fd3;
	mul.f64 	%fd122, %fd119, %fd119;
	fma.rn.f64 	%fd123, %fd117, %fd117, %fd122;
	fma.rn.f64 	%fd124, %fd121, %fd121, %fd123;
	add.f64 	%fd125, %fd124, 0d3EE5798EE2308C3A;
	mul.f64 	%fd126, %fd125, %fd125;
	mul.f64 	%fd127, %fd125, %fd126;
	cvt.rn.f32.f64 	%f5, %fd127;
	sqrt.rn.f32 	%f6, %f5;
	cvt.f64.f32 	%fd128, %f6;
	rcp.rn.f64 	%fd129, %fd128;
	ld.global.f64 	%fd130, [%rd83];
	mul.f64 	%fd131, %fd117, %fd130;
	fma.rn.f64 	%fd132, %fd131, %fd129, %fd111;
	mul.f64 	%fd133, %fd119, %fd130;
	fma.rn.f64 	%fd134, %fd133, %fd129, %fd113;
	mul.f64 	%fd135, %fd121, %fd130;
	fma.rn.f64 	%fd136, %fd129, %fd135, %fd115;
	ld.global.f64 	%fd137, [%rd86+8];
	sub.f64 	%fd138, %fd137, %fd1;
	ld.global.f64 	%fd139, [%rd85+8];
	sub.f64 	%fd140, %fd139, %fd2;
	ld.global.f64 	%fd141, [%rd84+8];
	sub.f64 	%fd142, %fd141, %fd3;
	mul.f64 	%fd143, %fd140, %fd140;
	fma.rn.f64 	%fd144, %fd138, %fd138, %fd143;
	fma.rn.f64 	%fd145, %fd142, %fd142, %fd144;
	add.f64 	%fd146, %fd145, 0d3EE5798EE2308C3A;
	mul.f64 	%fd147, %fd146, %fd146;
	mul.f64 	%fd148, %fd146, %fd147;
	cvt.rn.f32.f64 	%f7, %fd148;
	sqrt.rn.f32 	%f8, %f7;
	cvt.f64.f32 	%fd149, %f8;
	rcp.rn.f64 	%fd150, %fd149;
	ld.global.f64 	%fd151, [%rd83+8];
	mul.f64 	%fd152, %fd138, %fd151;
	fma.rn.f64 	%fd389, %fd152, %fd150, %fd132;
	mul.f64 	%fd153, %fd140, %fd151;
	fma.rn.f64 	%fd390, %fd153, %fd150, %fd134;
	mul.f64 	%fd154, %fd142, %fd151;
	fma.rn.f64 	%fd391, %fd150, %fd154, %fd136;
	add.s32 	%r36, %r36, 4;
	add.s64 	%rd86, %rd86, 32;
	add.s64 	%rd85, %rd85, 32;
	add.s64 	%rd84, %rd84, 32;
	add.s64 	%rd83, %rd83, 32;
	setp.ne.s32 	%p4, %r36, 0;
	@%p4 bra 	$L__BB0_4;
$L__BB0_5:
	and.b32  	%r8, %r43, 3;
	setp.eq.s32 	%p5, %r8, 0;
	@%p5 bra 	$L__BB0_10;
	setp.eq.s32 	%p6, %r8, 1;
	@%p6 bra 	$L__BB0_8;
	mul.wide.u32 	%rd40, %r38, 8;
	add.s64 	%rd41, %rd4, %rd40;
	ld.global.f64 	%fd156, [%rd41];
	sub.f64 	%fd157, %fd156, %fd1;
	add.s64 	%rd42, %rd3, %rd40;
	ld.global.f64 	%fd158, [%rd42];
	sub.f64 	%fd159, %fd158, %fd2;
	add.s64 	%rd43, %rd2, %rd40;
	ld.global.f64 	%fd160, [%rd43];
	sub.f64 	%fd161, %fd160, %fd3;
	mul.f64 	%fd162, %fd159, %fd159;
	fma.rn.f64 	%fd163, %fd157, %fd157, %fd162;
	fma.rn.f64 	%fd164, %fd161, %fd161, %fd163;
	add.f64 	%fd165, %fd164, 0d3EE5798EE2308C3A;
	mul.f64 	%fd166, %fd165, %fd165;
	mul.f64 	%fd167, %fd165, %fd166;
	cvt.rn.f32.f64 	%f9, %fd167;
	sqrt.rn.f32 	%f10, %f9;
	cvt.f64.f32 	%fd168, %f10;
	rcp.rn.f64 	%fd169, %fd168;
	add.s64 	%rd44, %rd1, %rd40;
	ld.global.f64 	%fd170, [%rd44];
	mul.f64 	%fd171, %fd157, %fd170;
	fma.rn.f64 	%fd172, %fd171, %fd169, %fd389;
	mul.f64 	%fd173, %fd159, %fd170;
	fma.rn.f64 	%fd174, %fd173, %fd169, %fd390;
	mul.f64 	%fd175, %fd161, %fd170;
	fma.rn.f64 	%fd176, %fd169, %fd175, %fd391;
	ld.global.f64 	%fd177, [%rd41+8];
	sub.f64 	%fd178, %fd177, %fd1;
	ld.global.f64 	%fd179, [%rd42+8];
	sub.f64 	%fd180, %fd179, %fd2;
	ld.global.f64 	%fd181, [%rd43+8];
	sub.f64 	%fd182, %fd181, %fd3;
	mul.f64 	%fd183, %fd180, %fd180;
	fma.rn.f64 	%fd184, %fd178, %fd178, %fd183;
	fma.rn.f64 	%fd185, %fd182, %fd182, %fd184;
	add.f64 	%fd186, %fd185, 0d3EE5798EE2308C3A;
	mul.f64 	%fd187, %fd186, %fd186;
	mul.f64 	%fd188, %fd186, %fd187;
	cvt.rn.f32.f64 	%f11, %fd188;
	sqrt.rn.f32 	%f12, %f11;
	cvt.f64.f32 	%fd189, %f12;
	rcp.rn.f64 	%fd190, %fd189;
	ld.global.f64 	%fd191, [%rd44+8];
	mul.f64 	%fd192, %fd178, %fd191;
	fma.rn.f64 	%fd389, %fd192, %fd190, %fd172;
	mul.f64 	%fd193, %fd180, %fd191;
	fma.rn.f64 	%fd390, %fd193, %fd190, %fd174;
	mul.f64 	%fd194, %fd182, %fd191;
	fma.rn.f64 	%fd391, %fd190, %fd194, %fd176;
	add.s32 	%r38, %r38, 2;
$L__BB0_8:
	and.b32  	%r32, %r43, 1;
	setp.eq.b32 	%p7, %r32, 1;
	not.pred 	%p8, %p7;
	@%p8 bra 	$L__BB0_10;
	mul.wide.u32 	%rd45, %r38, 8;
	add.s64 	%rd46, %rd4, %rd45;
	ld.global.f64 	%fd195, [%rd46];
	sub.f64 	%fd196, %fd195, %fd1;
	add.s64 	%rd47, %rd3, %rd45;
	ld.global.f64 	%fd197, [%rd47];
	sub.f64 	%fd198, %fd197, %fd2;
	add.s64 	%rd48, %rd2, %rd45;
	ld.global.f64 	%fd199, [%rd48];
	sub.f64 	%fd200, %fd199, %fd3;
	mul.f64 	%fd201, %fd198, %fd198;
	fma.rn.f64 	%fd202, %fd196, %fd196, %fd201;
	fma.rn.f64 	%fd203, %fd200, %fd200, %fd202;
	add.f64 	%fd204, %fd203, 0d3EE5798EE2308C3A;
	mul.f64 	%fd205, %fd204, %fd204;
	mul.f64 	%fd206, %fd204, %fd205;
	cvt.rn.f32.f64 	%f13, %fd206;
	sqrt.rn.f32 	%f14, %f13;
	cvt.f64.f32 	%fd207, %f14;
	rcp.rn.f64 	%fd208, %fd207;
	add.s64 	%rd49, %rd1, %rd45;
	ld.global.f64 	%fd209, [%rd49];
	mul.f64 	%fd210, %fd196, %fd209;
	fma.rn.f64 	%fd389, %fd210, %fd208, %fd389;
	mul.f64 	%fd211, %fd198, %fd209;
	fma.rn.f64 	%fd390, %fd211, %fd208, %fd390;
	mul.f64 	%fd212, %fd200, %fd209;
	fma.rn.f64 	%fd391, %fd208, %fd212, %fd391;
$L__BB0_10:
	setp.ge.s32 	%p9, %r43, %r24;
	@%p9 bra 	$L__BB0_14;
	setp.eq.s32 	%p10, %r1, %r43;
	@%p10 bra 	$L__BB0_13;
	mul.wide.u32 	%rd50, %r43, 8;
	add.s64 	%rd51, %rd4, %rd50;
	ld.global.f64 	%fd213, [%rd51];
	mul.wide.s32 	%rd52, %r1, 8;
	add.s64 	%rd53, %rd4, %rd52;
	ld.global.f64 	%fd214, [%rd53];
	sub.f64 	%fd215, %fd213, %fd214;
	add.s64 	%rd54, %rd3, %rd50;
	ld.global.f64 	%fd216, [%rd54];
	add.s64 	%rd55, %rd3, %rd52;
	ld.global.f64 	%fd217, [%rd55];
	sub.f64 	%fd218, %fd216, %fd217;
	add.s64 	%rd56, %rd2, %rd50;
	ld.global.f64 	%fd219, [%rd56];
	add.s64 	%rd57, %rd2, %rd52;
	ld.global.f64 	%fd220, [%rd57];
	sub.f64 	%fd221, %fd219, %fd220;
	mul.f64 	%fd222, %fd218, %fd218;
	fma.rn.f64 	%fd223, %fd215, %fd215, %fd222;
	fma.rn.f64 	%fd224, %fd221, %fd221, %fd223;
	add.f64 	%fd225, %fd224, 0d3EE5798EE2308C3A;
	mul.f64 	%fd226, %fd225, %fd225;
	mul.f64 	%fd227, %fd225, %fd226;
	cvt.rn.f32.f64 	%f15, %fd227;
	sqrt.rn.f32 	%f16, %f15;
	cvt.f64.f32 	%fd228, %f16;
	rcp.rn.f64 	%fd229, %fd228;
	add.s64 	%rd58, %rd1, %rd50;
	ld.global.f64 	%fd230, [%rd58];
	mul.f64 	%fd231, %fd215, %fd230;
	fma.rn.f64 	%fd389, %fd231, %fd229, %fd389;
	mul.f64 	%fd232, %fd218, %fd230;
	fma.rn.f64 	%fd390, %fd232, %fd229, %fd390;
	mul.f64 	%fd233, %fd221, %fd230;
	fma.rn.f64 	%fd391, %fd229, %fd233, %fd391;
$L__BB0_13:
	add.s32 	%r43, %r43, 1;
$L__BB0_14:
	setp.ge.s32 	%p11, %r43, %r24;
	@%p11 bra 	$L__BB0_23;
	mul.wide.s32 	%rd59, %r1, 8;
	add.s64 	%rd60, %rd4, %rd59;
	ld.global.f64 	%fd40, [%rd60];
	add.s64 	%rd61, %rd3, %rd59;
	ld.global.f64 	%fd41, [%rd61];
	add.s64 	%rd62, %rd2, %rd59;
	ld.global.f64 	%fd42, [%rd62];
	sub.s32 	%r14, %r24, %r43;
	sub.s32 	%r33, %r43, %r24;
	setp.gt.u32 	%p12, %r33, -4;
	@%p12 bra 	$L__BB0_18;
	and.b32  	%r34, %r14, -4;
	neg.s32 	%r41, %r34;
	mul.wide.u32 	%rd63, %r43, 8;
	add.s64 	%rd64, %rd63, 16;
	add.s64 	%rd90, %rd4, %rd64;
	add.s64 	%rd89, %rd3, %rd64;
	add.s64 	%rd88, %rd1, %rd64;
	add.s64 	%rd87, %rd2, %rd64;
$L__BB0_17:
	.pragma "nounroll";
	ld.global.f64 	%fd235, [%rd90+-16];
	sub.f64 	%fd236, %fd235, %fd40;
	ld.global.f64 	%fd237, [%rd89+-16];
	sub.f64 	%fd238, %fd237, %fd41;
	ld.global.f64 	%fd239, [%rd87+-16];
	sub.f64 	%fd240, %fd239, %fd42;
	mul.f64 	%fd241, %fd238, %fd238;
	fma.rn.f64 	%fd242, %fd236, %fd236, %fd241;
	fma.rn.f64 	%fd243, %fd240, %fd240, %fd242;
	add.f64 	%fd244, %fd243, 0d3EE5798EE2308C3A;
	mul.f64 	%fd245, %fd244, %fd244;
	mul.f64 	%fd246, %fd244, %fd245;
	cvt.rn.f32.f64 	%f17, %fd246;
	sqrt.rn.f32 	%f18, %f17;
	cvt.f64.f32 	%fd247, %f18;
	rcp.rn.f64 	%fd248, %fd247;
	ld.global.f64 	%fd249, [%rd88+-16];
	mul.f64 	%fd250, %fd236, %fd249;
	fma.rn.f64 	%fd251, %fd250, %fd248, %fd389;
	mul.f64 	%fd252, %fd238, %fd249;
	fma.rn.f64 	%fd253, %fd252, %fd248, %fd390;
	mul.f64 	%fd254, %fd240, %fd249;
	fma.rn.f64 	%fd255, %fd248, %fd254, %fd391;
	ld.global.f64 	%fd256, [%rd90+-8];
	sub.f64 	%fd257, %fd256, %fd40;
	ld.global.f64 	%fd258, [%rd89+-8];
	sub.f64 	%fd259, %fd258, %fd41;
	ld.global.f64 	%fd260, [%rd87+-8];
	sub.f64 	%fd261, %fd260, %fd42;
	mul.f64 	%fd262, %fd259, %fd259;
	fma.rn.f64 	%fd263, %fd257, %fd257, %fd262;
	fma.rn.f64 	%fd264, %fd261, %fd261, %fd263;
	add.f64 	%fd265, %fd264, 0d3EE5798EE2308C3A;
	mul.f64 	%fd266, %fd265, %fd265;
	mul.f64 	%fd267, %fd265, %fd266;
	cvt.rn.f32.f64 	%f19, %fd267;
	sqrt.rn.f32 	%f20, %f19;
	cvt.f64.f32 	%fd268, %f20;
	rcp.rn.f64 	%fd269, %fd268;
	ld.global.f64 	%fd270, [%rd88+-8];
	mul.f64 	%fd271, %fd257, %fd270;
	fma.rn.f64 	%fd272, %fd271, %fd269, %fd251;
	mul.f64 	%fd273, %fd259, %fd270;
	fma.rn.f64 	%fd274, %fd273, %fd269, %fd253;
	mul.f64 	%fd275, %fd261, %fd270;
	fma.rn.f64 	%fd276, %fd269, %fd275, %fd255;
	ld.global.f64 	%fd277, [%rd90];
	sub.f64 	%fd278, %fd277, %fd40;
	ld.global.f64 	%fd279, [%rd89];
	sub.f64 	%fd280, %fd279, %fd41;
	ld.global.f64 	%fd281, [%rd87];
	sub.f64 	%fd282, %fd281, %fd42;
	mul.f64 	%fd283, %fd280, %fd280;
	fma.rn.f64 	%fd284, %fd278, %fd278, %fd283;
	fma.rn.f64 	%fd285, %fd282, %fd282, %fd284;
	add.f64 	%fd286, %fd285, 0d3EE5798EE2308C3A;
	mul.f64 	%fd287, %fd286, %fd286;
	mul.f64 	%fd288, %fd286, %fd287;
	cvt.rn.f32.f64 	%f21, %fd288;
	sqrt.rn.f32 	%f22, %f21;
	cvt.f64.f32 	%fd289, %f22;
	rcp.rn.f64 	%fd290, %fd289;
	ld.global.f64 	%fd291, [%rd88];
	mul.f64 	%fd292, %fd278, %fd291;
	fma.rn.f64 	%fd293, %fd292, %fd290, %fd272;
	mul.f64 	%fd294, %fd280, %fd291;
	fma.rn.f64 	%fd295, %fd294, %fd290, %fd274;
	mul.f64 	%fd296, %fd282, %fd291;
	fma.rn.f64 	%fd297, %fd290, %fd296, %fd276;
	ld.global.f64 	%fd298, [%rd90+8];
	sub.f64 	%fd299, %fd298, %fd40;
	ld.global.f64 	%fd300, [%rd89+8];
	sub.f64 	%fd301, %fd300, %fd41;
	ld.global.f64 	%fd302, [%rd87+8];
	sub.f64 	%fd303, %fd302, %fd42;
	mul.f64 	%fd304, %fd301, %fd301;
	fma.rn.f64 	%fd305, %fd299, %fd299, %fd304;
	fma.rn.f64 	%fd306, %fd303, %fd303, %fd305;
	add.f64 	%fd307, %fd306, 0d3EE5798EE2308C3A;
	mul.f64 	%fd308, %fd307, %fd307;
	mul.f64 	%fd309, %fd307, %fd308;
	cvt.rn.f32.f64 	%f23, %fd309;
	sqrt.rn.f32 	%f24, %f23;
	cvt.f64.f32 	%fd310, %f24;
	rcp.rn.f64 	%fd311, %fd310;
	ld.global.f64 	%fd312, [%rd88+8];
	mul.f64 	%fd313, %fd299, %fd312;
	fma.rn.f64 	%fd389, %fd313, %fd311, %fd293;
	mul.f64 	%fd314, %fd301, %fd312;
	fma.rn.f64 	%fd390, %fd314, %fd311, %fd295;
	mul.f64 	%fd315, %fd303, %fd312;
	fma.rn.f64 	%fd391, %fd311, %fd315, %fd297;
	add.s32 	%r43, %r43, 4;
	add.s32 	%r41, %r41, 4;
	add.s64 	%rd90, %rd90, 32;
	add.s64 	%rd89, %rd89, 32;
	add.s64 	%rd88, %rd88, 32;
	add.s64 	%rd87, %rd87, 32;
	setp.ne.s32 	%p13, %r41, 0;
	@%p13 bra 	$L__BB0_17;
$L__BB0_18:
	and.b32  	%r21, %r14, 3;
	setp.eq.s32 	%p14, %r21, 0;
	@%p14 bra 	$L__BB0_23;
	setp.eq.s32 	%p15, %r21, 1;
	@%p15 bra 	$L__BB0_21;
	mul.wide.u32 	%rd65, %r43, 8;
	add.s64 	%rd66, %rd4, %rd65;
	ld.global.f64 	%fd317, [%rd66];
	sub.f64 	%fd318, %fd317, %fd40;
	add.s64 	%rd67, %rd3, %rd65;
	ld.global.f64 	%fd319, [%rd67];
	sub.f64 	%fd320, %fd319, %fd41;
	add.s64 	%rd68, %rd2, %rd65;
	ld.global.f64 	%fd321, [%rd68];
	sub.f64 	%fd322, %fd321, %fd42;
	mul.f64 	%fd323, %fd320, %fd320;
	fma.rn.f64 	%fd324, %fd318, %fd318, %fd323;
	fma.rn.f64 	%fd325, %fd322, %fd322, %fd324;
	add.f64 	%fd326, %fd325, 0d3EE5798EE2308C3A;
	mul.f64 	%fd327, %fd326, %fd326;
	mul.f64 	%fd328, %fd326, %fd327;
	cvt.rn.f32.f64 	%f25, %fd328;
	sqrt.rn.f32 	%f26, %f25;
	cvt.f64.f32 	%fd329, %f26;
	rcp.rn.f64 	%fd330, %fd329;
	add.s64 	%rd69, %rd1, %rd65;
	ld.global.f64 	%fd331, [%rd69];
	mul.f64 	%fd332, %fd318, %fd331;
	fma.rn.f64 	%fd333, %fd332, %fd330, %fd389;
	mul.f64 	%fd334, %fd320, %fd331;
	fma.rn.f64 	%fd335, %fd334, %fd330, %fd390;
	mul.f64 	%fd336, %fd322, %fd331;
	fma.rn.f64 	%fd337, %fd330, %fd336, %fd391;
	ld.global.f64 	%fd338, [%rd66+8];
	sub.f64 	%fd339, %fd338, %fd40;
	ld.global.f64 	%fd340, [%rd67+8];
	sub.f64 	%fd341, %fd340, %fd41;
	ld.global.f64 	%fd342, [%rd68+8];
	sub.f64 	%fd343, %fd342, %fd42;
	mul.f64 	%fd344, %fd341, %fd341;
	fma.rn.f64 	%fd345, %fd339, %fd339, %fd344;
	fma.rn.f64 	%fd346, %fd343, %fd343, %fd345;
	add.f64 	%fd347, %fd346, 0d3EE5798EE2308C3A;
	mul.f64 	%fd348, %fd347, %fd347;
	mul.f64 	%fd349, %fd347, %fd348;
	cvt.rn.f32.f64 	%f27, %fd349;
	sqrt.rn.f32 	%f28, %f27;
	cvt.f64.f32 	%fd350, %f28;
	rcp.rn.f64 	%fd351, %fd350;
	ld.global.f64 	%fd352, [%rd69+8];
	mul.f64 	%fd353, %fd339, %fd352;
	fma.rn.f64 	%fd389, %fd353, %fd351, %fd333;
	mul.f64 	%fd354, %fd341, %fd352;
	fma.rn.f64 	%fd390, %fd354, %fd351, %fd335;
	mul.f64 	%fd355, %fd343, %fd352;
	fma.rn.f64 	%fd391, %fd351, %fd355, %fd337;
	add.s32 	%r43, %r43, 2;
$L__BB0_21:
	and.b32  	%r35, %r14, 1;
	setp.eq.b32 	%p16, %r35, 1;
	not.pred 	%p17, %p16;
	@%p17 bra 	$L__BB0_23;
	mul.wide.u32 	%rd70, %r43, 8;
	add.s64 	%rd71, %rd4, %rd70;
	ld.global.f64 	%fd356, [%rd71];
	sub.f64 	%fd357, %fd356, %fd40;
	add.s64 	%rd72, %rd3, %rd70;
	ld.global.f64 	%fd358, [%rd72];
	sub.f64 	%fd359, %fd358, %fd41;
	add.s64 	%rd73, %rd2, %rd70;
	ld.global.f64 	%fd360, [%rd73];
	sub.f64 	%fd361, %fd360, %fd42;
	mul.f64 	%fd362, %fd359, %fd359;
	fma.rn.f64 	%fd363, %fd357, %fd357, %fd362;
	fma.rn.f64 	%fd364, %fd361, %fd361, %fd363;
	add.f64 	%fd365, %fd364, 0d3EE5798EE2308C3A;
	mul.f64 	%fd366, %fd365, %fd365;
	mul.f64 	%fd367, %fd365, %fd366;
	cvt.rn.f32.f64 	%f29, %fd367;
	sqrt.rn.f32 	%f30, %f29;
	cvt.f64.f32 	%fd368, %f30;
	rcp.rn.f64 	%fd369, %fd368;
	add.s64 	%rd74, %rd1, %rd70;
	ld.global.f64 	%fd370, [%rd74];
	mul.f64 	%fd371, %fd357, %fd370;
	fma.rn.f64 	%fd389, %fd371, %fd369, %fd389;
	mul.f64 	%fd372, %fd359, %fd370;
	fma.rn.f64 	%fd390, %fd372, %fd369, %fd390;
	mul.f64 	%fd373, %fd361, %fd370;
	fma.rn.f64 	%fd391, %fd369, %fd373, %fd391;
$L__BB0_23:
	ld.param.u64 	%rd82, [_Z19computeAccelerationiPdS_S_S_S_S_S__param_6];
	cvta.to.global.u64 	%rd75, %rd29;
	mul.wide.s32 	%rd76, %r1, 8;
	add.s64 	%rd77, %rd75, %rd76;
	st.global.f64 	[%rd77], %fd389;
	cvta.to.global.u64 	%rd78, %rd82;
	add.s64 	%rd79, %rd78, %rd76;
	st.global.f64 	[%rd79], %fd390;
	cvta.to.global.u64 	%rd80, %rd31;
	add.s64 	%rd81, %rd80, %rd76;
	st.global.f64 	[%rd81], %fd391;
$L__BB0_24:
	ret;

}
	// .globl	_Z15updatePositionsiPdS_S_S_S_S_S_S_S_d
.visible .entry _Z15updatePositionsiPdS_S_S_S_S_S_S_S_d(
	.param .u32 _Z15updatePositionsiPdS_S_S_S_S_S_S_S_d_param_0,
	.param .u64 .ptr .align 1 _Z15updatePositionsiPdS_S_S_S_S_S_S_S_d_param_1,
	.param .u64 .ptr .align 1 _Z15updatePositionsiPdS_S_S_S_S_S_S_S_d_param_2,
	.param .u64 .ptr .align 1 _Z15updatePositionsiPdS_S_S_S_S_S_S_S_d_param_3,
	.param .u64 .ptr .align 1 _Z15updatePositionsiPdS_S_S_S_S_S_S_S_d_param_4,
	.param .u64 .ptr .align 1 _Z15updatePositionsiPdS_S_S_S_S_S_S_S_d_param_5,
	.param .u64 .ptr .align 1 _Z15updatePositionsiPdS_S_S_S_S_S_S_S_d_param_6,
	.param .u64 .ptr .align 1 _Z15updatePositionsiPdS_S_S_S_S_S_S_S_d_param_7,
	.param .u64 .ptr .align 1 _Z15updatePositionsiPdS_S_S_S_S_S_S_S_d_param_8,
	.param .u64 .ptr .align 1 _Z15updatePositionsiPdS_S_S_S_S_S_S_S_d_param_9,
	.param .f64 _Z15updatePositionsiPdS_S_S_S_S_S_S_S_d_param_10
)
{
	.reg .pred 	%p<2>;
	.reg .b32 	%r<6>;
	.reg .b64 	%rd<30>;
	.reg .b64 	%fd<26>;

	ld.param.u32 	%r2, [_Z15updatePositionsiPdS_S_S_S_S_S_S_S_d_param_0];
	ld.param.u64 	%rd2, [_Z15updatePositionsiPdS_S_S_S_S_S_S_S_d_param_2];
	ld.param.u64 	%rd3, [_Z15updatePositionsiPdS_S_S_S_S_S_S_S_d_param_3];
	ld.param.u64 	%rd4, [_Z15updatePositionsiPdS_S_S_S_S_S_S_S_d_param_4];
	ld.param.u64 	%rd5, [_Z15updatePositionsiPdS_S_S_S_S_S_S_S_d_param_5];
	ld.param.u64 	%rd6, [_Z15updatePositionsiPdS_S_S_S_S_S_S_S_d_param_6];
	ld.param.u64 	%rd7, [_Z15updatePositionsiPdS_S_S_S_S_S_S_S_d_param_7];
	ld.param.u64 	%rd8, [_Z15updatePositionsiPdS_S_S_S_S_S_S_S_d_param_8];
	ld.param.u64 	%rd9, [_Z15updatePositionsiPdS_S_S_S_S_S_S_S_d_param_9];
	ld.param.f64 	%fd1, [_Z15updatePositionsiPdS_S_S_S_S_S_S_S_d_param_10];
	mov.u32 	%r3, %ctaid.x;
	mov.u32 	%r4, %ntid.x;
	mov.u32 	%r5, %tid.x;
	mad.lo.s32 	%r1, %r3, %r4, %r5;
	setp.ge.s32 	%p1, %r1, %r2;
	@%p1 bra 	$L__BB1_2;
	ld.param.u64 	%rd29, [_Z15updatePositionsiPdS_S_S_S_S_S_S_S_d_param_1];
	cvta.to.global.u64 	%rd10, %rd4;
	cvta.to.global.u64 	%rd11, %rd7;
	cvta.to.global.u64 	%rd12, %rd29;
	cvta.to.global.u64 	%rd13, %rd5;
	cvta.to.global.u64 	%rd14, %rd8;
	cvta.to.global.u64 	%rd15, %rd2;
	cvta.to.global.u64 	%rd16, %rd6;
	cvta.to.global.u64 	%rd17, %rd9;
	cvta.to.global.u64 	%rd18, %rd3;
	mul.wide.s32 	%rd19, %r1, 8;
	add.s64 	%rd20, %rd10, %rd19;
	ld.global.f64 	%fd2, [%rd20];
	add.s64 	%rd21, %rd11, %rd19;
	ld.global.f64 	%fd3, [%rd21];
	mul.f64 	%fd4, %fd3, 0d3FE0000000000000;
	mul.f64 	%fd5, %fd1, %fd4;
	mul.f64 	%fd6, %fd1, %fd5;
	fma.rn.f64 	%fd7, %fd1, %fd2, %fd6;
	add.s64 	%rd22, %rd12, %rd19;
	ld.global.f64 	%fd8, [%rd22];
	add.f64 	%fd9, %fd8, %fd7;
	st.global.f64 	[%rd22], %fd9;
	add.s64 	%rd23, %rd13, %rd19;
	ld.global.f64 	%fd10, [%rd23];
	add.s64 	%rd24, %rd14, %rd19;
	ld.global.f64 	%fd11, [%rd24];
	mul.f64 	%fd12, %fd11, 0d3FE0000000000000;
	mul.f64 	%fd13, %fd1, %fd12;
	mul.f64 	%fd14, %fd1, %fd13;
	fma.rn.f64 	%fd15, %fd1, %fd10, %fd14;
	add.s64 	%rd25, %rd15, %rd19;
	ld.global.f64 	%fd16, [%rd25];
	add.f64 	%fd17, %fd16, %fd15;
	st.global.f64 	[%rd25], %fd17;
	add.s64 	%rd26, %rd16, %rd19;
	ld.global.f64 	%fd18, [%rd26];
	add.s64 	%rd27, %rd17, %rd19;
	ld.global.f64 	%fd19, [%rd27];
	mul.f64 	%fd20, %fd19, 0d3FE0000000000000;
	mul.f64 	%fd21, %fd1, %fd20;
	mul.f64 	%fd22, %fd1, %fd21;
	fma.rn.f64 	%fd23, %fd1, %fd18, %fd22;
	add.s64 	%rd28, %rd18, %rd19;
	ld.global.f64 	%fd24, [%rd28];
	add.f64 	%fd25, %fd24, %fd23;
	st.global.f64 	[%rd28], %fd25;
$L__BB1_2:
	ret;

}
	// .globl	_Z16updateVelocitiesiPdS_S_S_S_S_S_S_S_d
.visible .entry _Z16updateVelocitiesiPdS_S_S_S_S_S_S_S_d(
	.param .u32 _Z16updateVelocitiesiPdS_S_S_S_S_S_S_S_d_param_0,
	.param .u64 .ptr .align 1 _Z16updateVelocitiesiPdS_S_S_S_S_S_S_S_d_param_1,
	.param .u64 .ptr .align 1 _Z16updateVelocitiesiPdS_S_S_S_S_S_S_S_d_param_2,
	.param .u64 .ptr .align 1 _Z16updateVelocitiesiPdS_S_S_S_S_S_S_S_d_param_3,
	.param .u64 .ptr .align 1 _Z16updateVelocitiesiPdS_S_S_S_S_S_S_S_d_param_4,
	.param .u64 .ptr .align 1 _Z16updateVelocitiesiPdS_S_S_S_S_S_S_S_d_param_5,
	.param .u64 .ptr .align 1 _Z16updateVelocitiesiPdS_S_S_S_S_S_S_S_d_param_6,
	.param .u64 .ptr .align 1 _Z16updateVelocitiesiPdS_S_S_S_S_S_S_S_d_param_7,
	.param .u64 .ptr .align 1 _Z16updateVelocitiesiPdS_S_S_S_S_S_S_S_d_param_8,
	.param .u64 .ptr .align 1 _Z16updateVelocitiesiPdS_S_S_S_S_S_S_S_d_param_9,
	.param .f64 _Z16updateVelocitiesiPdS_S_S_S_S_S_S_S_d_param_10
)
{
	.reg .pred 	%p<2>;
	.reg .b32 	%r<6>;
	.reg .b64 	%rd<30>;
	.reg .b64 	%fd<20>;

	ld.param.u32 	%r2, [_Z16updateVelocitiesiPdS_S_S_S_S_S_S_S_d_param_0];
	ld.param.u64 	%rd2, [_Z16updateVelocitiesiPdS_S_S_S_S_S_S_S_d_param_2];
	ld.param.u64 	%rd3, [_Z16updateVelocitiesiPdS_S_S_S_S_S_S_S_d_param_3];
	ld.param.u64 	%rd4, [_Z16updateVelocitiesiPdS_S_S_S_S_S_S_S_d_param_4];
	ld.param.u64 	%rd5, [_Z16updateVelocitiesiPdS_S_S_S_S_S_S_S_d_param_5];
	ld.param.u64 	%rd6, [_Z16updateVelocitiesiPdS_S_S_S_S_S_S_S_d_param_6];
	ld.param.u64 	%rd7, [_Z16updateVelocitiesiPdS_S_S_S_S_S_S_S_d_param_7];
	ld.param.u64 	%rd8, [_Z16updateVelocitiesiPdS_S_S_S_S_S_S_S_d_param_8];
	ld.param.u64 	%rd9, [_Z16updateVelocitiesiPdS_S_S_S_S_S_S_S_d_param_9];
	ld.param.f64 	%fd1, [_Z16updateVelocitiesiPdS_S_S_S_S_S_S_S_d_param_10];
	mov.u32 	%r3, %ctaid.x;
	mov.u32 	%r4, %ntid.x;
	mov.u32 	%r5, %tid.x;
	mad.lo.s32 	%r1, %r3, %r4, %r5;
	setp.ge.s32 	%p1, %r1, %r2;
	@%p1 bra 	$L__BB2_2;
	ld.param.u64 	%rd29, [_Z16updateVelocitiesiPdS_S_S_S_S_S_S_S_d_param_1];
	cvta.to.global.u64 	%rd10, %rd4;
	cvta.to.global.u64 	%rd11, %rd7;
	cvta.to.global.u64 	%rd12, %rd29;
	cvta.to.global.u64 	%rd13, %rd5;
	cvta.to.global.u64 	%rd14, %rd8;
	cvta.to.global.u64 	%rd15, %rd2;
	cvta.to.global.u64 	%rd16, %rd6;
	cvta.to.global.u64 	%rd17, %rd9;
	cvta.to.global.u64 	%rd18, %rd3;
	mul.wide.s32 	%rd19, %r1, 8;
	add.s64 	%rd20, %rd10, %rd19;
	ld.global.f64 	%fd2, [%rd20];
	add.s64 	%rd21, %rd11, %rd19;
	ld.global.f64 	%fd3, [%rd21];
	add.f64 	%fd4, %fd2, %fd3;
	mul.f64 	%fd5, %fd4, 0d3FE0000000000000;
	add.s64 	%rd22, %rd12, %rd19;
	ld.global.f64 	%fd6, [%rd22];
	fma.rn.f64 	%fd7, %fd1, %fd5, %fd6;
	st.global.f64 	[%rd22], %fd7;
	add.s64 	%rd23, %rd13, %rd19;
	ld.global.f64 	%fd8, [%rd23];
	add.s64 	%rd24, %rd14, %rd19;
	ld.global.f64 	%fd9, [%rd24];
	add.f64 	%fd10, %fd8, %fd9;
	mul.f64 	%fd11, %fd10, 0d3FE0000000000000;
	add.s64 	%rd25, %rd15, %rd19;
	ld.global.f64 	%fd12, [%rd25];
	fma.rn.f64 	%fd13, %fd1, %fd11, %fd12;
	st.global.f64 	[%rd25], %fd13;
	add.s64 	%rd26, %rd16, %rd19;
	ld.global.f64 	%fd14, [%rd26];
	add.s64 	%rd27, %rd17, %rd19;
	ld.global.f64 	%fd15, [%rd27];
	add.f64 	%fd16, %fd14, %fd15;
	mul.f64 	%fd17, %fd16, 0d3FE0000000000000;
	add.s64 	%rd28, %rd18, %rd19;
	ld.global.f64 	%fd18, [%rd28];
	fma.rn.f64 	%fd19, %fd1, %fd17, %fd18;
	st.global.f64 	[%rd28], %fd19;
$L__BB2_2:
	ret;

}


// ===== COMPILED SASS (sm_100) =====

	.target	sm_100

	.elftype	@"ET_EXEC"


//--------------------- .note.nv.tkinfo           --------------------------
	.section	.note.nv.tkinfo,"",@"SHT_NOTE"
	.sectionflags	@"SHF_NOTE_NV_TKINFO"
	.tkinfo
        /*0018*/ 	.word	0x00000002
        /*0030*/ 	.string	""
        /*0030*/ 	.string	"ptxas"
        /*0030*/ 	.string	"Cuda compilation tools, release 13.0, V13.0.88"
        /*0030*/ 	.string	"Build cuda_13.0.r13.0/compiler.36424714_0"
        /*0030*/ 	.string	"-arch sm_100 -m 64 "



//--------------------- .note.nv.cuinfo           --------------------------
	.section	.note.nv.cuinfo,"",@"SHT_NOTE"
	.sectionflags	@"SHF_NOTE_NV_CUINFO"
        /*0018*/ 	.short	0x0002
        /*001a*/ 	.short	0x0064
        /*001c*/ 	.short	0x0082
	.zero		2


//--------------------- .nv.info                  --------------------------
	.section	.nv.info,"",@"SHT_CUDA_INFO"
	.align	4


	//----- nvinfo : EIATTR_REGCOUNT
	.align		4
        /*0000*/ 	.byte	0x04, 0x2f
        /*0002*/ 	.short	(.L_1 - .L_0)
	.align		4
.L_0:
        /*0004*/ 	.word	index@(_Z19computeAccelerationiPdS_S_S_S_S_S_)
        /*0008*/ 	.word	0x00000030


	//----- nvinfo : EIATTR_FRAME_SIZE
	.align		4
.L_1:
        /*000c*/ 	.byte	0x04, 0x11
        /*000e*/ 	.short	(.L_3 - .L_2)
	.align		4
.L_2:
        /*0010*/ 	.word	index@($__internal_1_$__cuda_sm20_sqrt_rn_f32_slowpath)
        /*0014*/ 	.word	0x00000000


	//----- nvinfo : EIATTR_FRAME_SIZE
	.align		4
.L_3:
        /*0018*/ 	.byte	0x04, 0x11
        /*001a*/ 	.short	(.L_5 - .L_4)
	.align		4
.L_4:
        /*001c*/ 	.word	index@($__internal_0_$__cuda_sm20_dblrcp_rn_slowpath_v3)
        /*0020*/ 	.word	0x00000000


	//----- nvinfo : EIATTR_FRAME_SIZE
	.align		4
.L_5:
        /*0024*/ 	.byte	0x04, 0x11
        /*0026*/ 	.short	(.L_7 - .L_6)
	.align		4
.L_6:
        /*0028*/ 	.word	index@(_Z19computeAccelerationiPdS_S_S_S_S_S_)
        /*002c*/ 	.word	0x00000000


	//----- nvinfo : EIATTR_REGCOUNT
	.align		4
.L_7:
        /*0030*/ 	.byte	0x04, 0x2f
        /*0032*/ 	.short	(.L_9 - .L_8)
	.align		4
.L_8:
        /*0034*/ 	.word	index@(_Z15updatePositionsiPdS_S_S_S_S_S_S_S_d)
        /*0038*/ 	.word	0x00000014


	//----- nvinfo : EIATTR_FRAME_SIZE
	.align		4
.L_9:
        /*003c*/ 	.byte	0x04, 0x11
        /*003e*/ 	.short	(.L_11 - .L_10)
	.align		4
.L_10:
        /*0040*/ 	.word	index@(_Z15updatePositionsiPdS_S_S_S_S_S_S_S_d)
        /*0044*/ 	.word	0x00000000


	//----- nvinfo : EIATTR_REGCOUNT
	.align		4
.L_11:
        /*0048*/ 	.byte	0x04, 0x2f
        /*004a*/ 	.short	(.L_13 - .L_12)
	.align		4
.L_12:
        /*004c*/ 	.word	index@(_Z16updateVelocitiesiPdS_S_S_S_S_S_S_S_d)
        /*0050*/ 	.word	0x00000018


	//----- nvinfo : EIATTR_FRAME_SIZE
	.align		4
.L_13:
        /*0054*/ 	.byte	0x04, 0x11
        /*0056*/ 	.short	(.L_15 - .L_14)
	.align		4
.L_14:
        /*0058*/ 	.word	index@(_Z16updateVelocitiesiPdS_S_S_S_S_S_S_S_d)
        /*005c*/ 	.word	0x00000000


	//----- nvinfo : EIATTR_MIN_STACK_SIZE
	.align		4
.L_15:
        /*0060*/ 	.byte	0x04, 0x12
        /*0062*/ 	.short	(.L_17 - .L_16)
	.align		4
.L_16:
        /*0064*/ 	.word	index@(_Z16updateVelocitiesiPdS_S_S_S_S_S_S_S_d)
        /*0068*/ 	.word	0x00000000


	//----- nvinfo : EIATTR_MIN_STACK_SIZE
	.align		4
.L_17:
        /*006c*/ 	.byte	0x04, 0x12
        /*006e*/ 	.short	(.L_19 - .L_18)
	.align		4
.L_18:
        /*0070*/ 	.word	index@(_Z15updatePositionsiPdS_S_S_S_S_S_S_S_d)
        /*0074*/ 	.word	0x00000000


	//----- nvinfo : EIATTR_MIN_STACK_SIZE
	.align		4
.L_19:
        /*0078*/ 	.byte	0x04, 0x12
        /*007a*/ 	.short	(.L_21 - .L_20)
	.align		4
.L_20:
        /*007c*/ 	.word	index@(_Z19computeAccelerationiPdS_S_S_S_S_S_)
        /*0080*/ 	.word	0x00000000
.L_21:


//--------------------- .nv.compat                --------------------------
	.section	.nv.compat,"",@"SHT_CUDA_COMPAT_INFO"
	.align	4
        /*0000*/ 	.byte	0x02, 0x09, 0x00, 0x00, 0x02, 0x02, 0x01, 0x00, 0x02, 0x05, 0x05, 0x00, 0x03, 0x07, 0x01, 0x01
        /*0010*/ 	.byte	0x02, 0x03, 0x00, 0x00, 0x02, 0x06, 0x01, 0x00, 0x04, 0x0b, 0x08, 0x00, 0x01, 0x00, 0x00, 0x00
        /*0020*/ 	.byte	0x00, 0x00, 0x00, 0x00


//--------------------- .nv.info._Z16updateVelocitiesiPdS_S_S_S_S_S_S_S_d --------------------------
	.section	.nv.info._Z16updateVelocitiesiPdS_S_S_S_S_S_S_S_d,"",@"SHT_CUDA_INFO"
	.sectionflags	@""
	.align	4


	//----- nvinfo : EIATTR_CUDA_API_VERSION
	.align		4
        /*0000*/ 	.byte	0x04, 0x37
        /*0002*/ 	.short	(.L_23 - .L_22)
.L_22:
        /*0004*/ 	.word	0x00000082


	//----- nvinfo : EIATTR_KPARAM_INFO
	.align		4
.L_23:
        /*0008*/ 	.byte	0x04, 0x17
        /*000a*/ 	.short	(.L_25 - .L_24)
.L_24:
        /*000c*/ 	.word	0x00000000
        /*0010*/ 	.short	0x000a
        /*0012*/ 	.short	0x0050
        /*0014*/ 	.byte	0x00, 0xf0, 0x21, 0x00


	//----- nvinfo : EIATTR_KPARAM_INFO
	.align		4
.L_25:
        /*0018*/ 	.byte	0x04, 0x17
        /*001a*/ 	.short	(.L_27 - .L_26)
.L_26:
        /*001c*/ 	.word	0x00000000
        /*0020*/ 	.short	0x0009
        /*0022*/ 	.short	0x0048
        /*0024*/ 	.byte	0x00, 0xf5, 0x21, 0x00


	//----- nvinfo : EIATTR_KPARAM_INFO
	.align		4
.L_27:
        /*0028*/ 	.byte	0x04, 0x17
        /*002a*/ 	.short	(.L_29 - .L_28)
.L_28:
        /*002c*/ 	.word	0x00000000
        /*0030*/ 	.short	0x0008
        /*0032*/ 	.short	0x0040
        /*0034*/ 	.byte	0x00, 0xf5, 0x21, 0x00


	//----- nvinfo : EIATTR_KPARAM_INFO
	.align		4
.L_29:
        /*0038*/ 	.byte	0x04, 0x17
        /*003a*/ 	.short	(.L_31 - .L_30)
.L_30:
        /*003c*/ 	.word	0x00000000
        /*0040*/ 	.short	0x0007
        /*0042*/ 	.short	0x0038
        /*0044*/ 	.byte	0x00, 0xf5, 0x21, 0x00


	//----- nvinfo : EIATTR_KPARAM_INFO
	.align		4
.L_31:
        /*0048*/ 	.byte	0x04, 0x17
        /*004a*/ 	.short	(.L_33 - .L_32)
.L_32:
        /*004c*/ 	.word	0x00000000
        /*0050*/ 	.short	0x0006
        /*0052*/ 	.short	0x0030
        /*0054*/ 	.byte	0x00, 0xf5, 0x21, 0x00


	//----- nvinfo : EIATTR_KPARAM_INFO
	.align		4
.L_33:
        /*0058*/ 	.byte	0x04, 0x17
        /*005a*/ 	.short	(.L_35 - .L_34)
.L_34:
        /*005c*/ 	.word	0x00000000
        /*0060*/ 	.short	0x0005
        /*0062*/ 	.short	0x0028
        /*0064*/ 	.byte	0x00, 0xf5, 0x21, 0x00


	//----- nvinfo : EIATTR_KPARAM_INFO
	.align		4
.L_35:
        /*0068*/ 	.byte	0x04, 0x17
        /*006a*/ 	.short	(.L_37 - .L_36)
.L_36:
        /*006c*/ 	.word	0x00000000
        /*0070*/ 	.short	0x0004
        /*0072*/ 	.short	0x0020
        /*0074*/ 	.byte	0x00, 0xf5, 0x21, 0x00


	//----- nvinfo : EIATTR_KPARAM_INFO
	.align		4
.L_37:
        /*0078*/ 	.byte	0x04, 0x17
        /*007a*/ 	.short	(.L_39 - .L_38)
.L_38:
        /*007c*/ 	.word	0x00000000
        /*0080*/ 	.short	0x0003
        /*0082*/ 	.short	0x0018
        /*0084*/ 	.byte	0x00, 0xf5, 0x21, 0x00


	//----- nvinfo : EIATTR_KPARAM_INFO
	.align		4
.L_39:
        /*0088*/ 	.byte	0x04, 0x17
        /*008a*/ 	.short	(.L_41 - .L_40)
.L_40:
        /*008c*/ 	.word	0x00000000
        /*0090*/ 	.short	0x0002
        /*0092*/ 	.short	0x0010
        /*0094*/ 	.byte	0x00, 0xf5, 0x21, 0x00


	//----- nvinfo : EIATTR_KPARAM_INFO
	.align		4
.L_41:
        /*0098*/ 	.byte	0x04, 0x17
        /*009a*/ 	.short	(.L_43 - .L_42)
.L_42:
        /*009c*/ 	.word	0x00000000
        /*00a0*/ 	.short	0x0001
        /*00a2*/ 	.short	0x0008
        /*00a4*/ 	.byte	0x00, 0xf5, 0x21, 0x00


	//----- nvinfo : EIATTR_KPARAM_INFO
	.align		4
.L_43:
        /*00a8*/ 	.byte	0x04, 0x17
        /*00aa*/ 	.short	(.L_45 - .L_44)
.L_44:
        /*00ac*/ 	.word	0x00000000
        /*00b0*/ 	.short	0x0000
        /*00b2*/ 	.short	0x0000
        /*00b4*/ 	.byte	0x00, 0xf0, 0x11, 0x00


	//----- nvinfo : EIATTR_SPARSE_MMA_MASK
	.align		4
.L_45:
        /*00b8*/ 	.byte	0x03, 0x50
        /*00ba*/ 	.short	0x0000


	//----- nvinfo : EIATTR_MAXREG_COUNT
	.align		4
        /*00bc*/ 	.byte	0x03, 0x1b
        /*00be*/ 	.short	0x00ff


	//----- nvinfo : EIATTR_MERCURY_ISA_VERSION
	.align		4
        /*00c0*/ 	.byte	0x03, 0x5f
        /*00c2*/ 	.short	0x0101


	//----- nvinfo : EIATTR_VRC_CTA_INIT_COUNT
	.align		4
        /*00c4*/ 	.byte	0x02, 0x4a
	.zero		1
	.zero		1


	//----- nvinfo : EIATTR_EXIT_INSTR_OFFSETS
	.align		4
        /*00c8*/ 	.byte	0x04, 0x1c
        /*00ca*/ 	.short	(.L_47 - .L_46)


	//   ....[0]....
.L_46:
        /*00cc*/ 	.word	0x00000070


	//   ....[1]....
        /*00d0*/ 	.word	0x00000310


	//----- nvinfo : EIATTR_CBANK_PARAM_SIZE
	.align		4
.L_47:
        /*00d4*/ 	.byte	0x03, 0x19
        /*00d6*/ 	.short	0x0058


	//----- nvinfo : EIATTR_PARAM_CBANK
	.align		4
        /*00d8*/ 	.byte	0x04, 0x0a
        /*00da*/ 	.short	(.L_49 - .L_48)
	.align		4
.L_48:
        /*00dc*/ 	.word	index@(.nv.constant0._Z16updateVelocitiesiPdS_S_S_S_S_S_S_S_d)
        /*00e0*/ 	.short	0x0380
        /*00e2*/ 	.short	0x0058


	//----- nvinfo : EIATTR_SW_WAR
	.align		4
.L_49:
        /*00e4*/ 	.byte	0x04, 0x36
        /*00e6*/ 	.short	(.L_51 - .L_50)
.L_50:
        /*00e8*/ 	.word	0x00000008
.L_51:


//--------------------- .nv.info._Z15updatePositionsiPdS_S_S_S_S_S_S_S_d --------------------------
	.section	.nv.info._Z15updatePositionsiPdS_S_S_S_S_S_S_S_d,"",@"SHT_CUDA_INFO"
	.sectionflags	@""
	.align	4


	//----- nvinfo : EIATTR_CUDA_API_VERSION
	.align		4
        /*0000*/ 	.byte	0x04, 0x37
        /*0002*/ 	.short	(.L_53 - .L_52)
.L_52:
        /*0004*/ 	.word	0x00000082


	//----- nvinfo : EIATTR_KPARAM_INFO
	.align		4
.L_53:
        /*0008*/ 	.byte	0x04, 0x17
        /*000a*/ 	.short	(.L_55 - .L_54)
.L_54:
        /*000c*/ 	.word	0x00000000
        /*0010*/ 	.short	0x000a
        /*0012*/ 	.short	0x0050
        /*0014*/ 	.byte	0x00, 0xf0, 0x21, 0x00


	//----- nvinfo : EIATTR_KPARAM_INFO
	.align		4
.L_55:
        /*0018*/ 	.byte	0x04, 0x17
        /*001a*/ 	.short	(.L_57 - .L_56)
.L_56:
        /*001c*/ 	.word	0x00000000
        /*0020*/ 	.short	0x0009
        /*0022*/ 	.short	0x0048
        /*0024*/ 	.byte	0x00, 0xf5, 0x21, 0x00


	//----- nvinfo : EIATTR_KPARAM_INFO
	.align		4
.L_57:
        /*0028*/ 	.byte	0x04, 0x17
        /*002a*/ 	.short	(.L_59 - .L_58)
.L_58:
        /*002c*/ 	.word	0x00000000
        /*0030*/ 	.short	0x0008
        /*0032*/ 	.short	0x0040
        /*0034*/ 	.byte	0x00, 0xf5, 0x21, 0x00


	//----- nvinfo : EIATTR_KPARAM_INFO
	.align		4
.L_59:
        /*0038*/ 	.byte	0x04, 0x17
        /*003a*/ 	.short	(.L_61 - .L_60)
.L_60:
        /*003c*/ 	.word	0x00000000
        /*0040*/ 	.short	0x0007
        /*0042*/ 	.short	0x0038
        /*0044*/ 	.byte	0x00, 0xf5, 0x21, 0x00


	//----- nvinfo : EIATTR_KPARAM_INFO
	.align		4
.L_61:
        /*0048*/ 	.byte	0x04, 0x17
        /*004a*/ 	.short	(.L_63 - .L_62)
.L_62:
        /*004c*/ 	.word	0x00000000
        /*0050*/ 	.short	0x0006
        /*0052*/ 	.short	0x0030
        /*0054*/ 	.byte	0x00, 0xf5, 0x21, 0x00


	//----- nvinfo : EIATTR_KPARAM_INFO
	.align		4
.L_63:
        /*0058*/ 	.byte	0x04, 0x17
        /*005a*/ 	.short	(.L_65 - .L_64)
.L_64:
        /*005c*/ 	.word	0x00000000
        /*0060*/ 	.short	0x0005
        /*0062*/ 	.short	0x0028
        /*0064*/ 	.byte	0x00, 0xf5, 0x21, 0x00


	//----- nvinfo : EIATTR_KPARAM_INFO
	.align		4
.L_65:
        /*0068*/ 	.byte	0x04, 0x17
        /*006a*/ 	.short	(.L_67 - .L_66)
.L_66:
        /*006c*/ 	.word	0x00000000
        /*0070*/ 	.short	0x0004
        /*0072*/ 	.short	0x0020
        /*0074*/ 	.byte	0x00, 0xf5, 0x21, 0x00


	//----- nvinfo : EIATTR_KPARAM_INFO
	.align		4
.L_67:
        /*0078*/ 	.byte	0x04, 0x17
        /*007a*/ 	.short	(.L_69 - .L_68)
.L_68:
        /*007c*/ 	.word	0x00000000
        /*0080*/ 	.short	0x0003
        /*0082*/ 	.short	0x0018
        /*0084*/ 	.byte	0x00, 0xf5, 0x21, 0x00


	//----- nvinfo : EIATTR_KPARAM_INFO
	.align		4
.L_69:
        /*0088*/ 	.byte	0x04, 0x17
        /*008a*/ 	.short	(.L_71 - .L_70)
.L_70:
        /*008c*/ 	.word	0x00000000
        /*0090*/ 	.short	0x0002
        /*0092*/ 	.short	0x0010
        /*0094*/ 	.byte	0x00, 0xf5, 0x21, 0x00


	//----- nvinfo : EIATTR_KPARAM_INFO
	.align		4
.L_71:
        /*0098*/ 	.byte	0x04, 0x17
        /*009a*/ 	.short	(.L_73 - .L_72)
.L_72:
        /*009c*/ 	.word	0x00000000
        /*00a0*/ 	.short	0x0001
        /*00a2*/ 	.short	0x0008
        /*00a4*/ 	.byte	0x00, 0xf5, 0x21, 0x00


	//----- nvinfo : EIATTR_KPARAM_INFO
	.align		4
.L_73:
        /*00a8*/ 	.byte	0x04, 0x17
        /*00aa*/ 	.short	(.L_75 - .L_74)
.L_74:
        /*00ac*/ 	.word	0x00000000
        /*00b0*/ 	.short	0x0000
        /*00b2*/ 	.short	0x0000
        /*00b4*/ 	.byte	0x00, 0xf0, 0x11, 0x00


	//----- nvinfo : EIATTR_SPARSE_MMA_MASK
	.align		4
.L_75:
        /*00b8*/ 	.byte	0x03, 0x50
        /*00ba*/ 	.short	0x0000


	//----- nvinfo : EIATTR_MAXREG_COUNT
	.align		4
        /*00bc*/ 	.byte	0x03, 0x1b
        /*00be*/ 	.short	0x00ff


	//----- nvinfo : EIATTR_MERCURY_ISA_VERSION
	.align		4
        /*00c0*/ 	.byte	0x03, 0x5f
        /*00c2*/ 	.short	0x0101


	//----- nvinfo : EIATTR_VRC_CTA_INIT_COUNT
	.align		4
        /*00c4*/ 	.byte	0x02, 0x4a
	.zero		1
	.zero		1


	//----- nvinfo : EIATTR_EXIT_INSTR_OFFSETS
	.align		4
        /*00c8*/ 	.byte	0x04, 0x1c
        /*00ca*/ 	.short	(.L_77 - .L_76)


	//   ....[0]....
.L_76:
        /*00cc*/ 	.word	0x00000070


	//   ....[1]....
        /*00d0*/ 	.word	0x00000370


	//----- nvinfo : EIATTR_CBANK_PARAM_SIZE
	.align		4
.L_77:
        /*00d4*/ 	.byte	0x03, 0x19
        /*00d6*/ 	.short	0x0058


	//----- nvinfo : EIATTR_PARAM_CBANK
	.align		4
        /*00d8*/ 	.byte	0x04, 0x0a
        /*00da*/ 	.short	(.L_79 - .L_78)
	.align		4
.L_78:
        /*00dc*/ 	.word	index@(.nv.constant0._Z15updatePositionsiPdS_S_S_S_S_S_S_S_d)
        /*00e0*/ 	.short	0x0380
        /*00e2*/ 	.short	0x0058


	//----- nvinfo : EIATTR_SW_WAR
	.align		4
.L_79:
        /*00e4*/ 	.byte	0x04, 0x36
        /*00e6*/ 	.short	(.L_81 - .L_80)
.L_80:
        /*00e8*/ 	.word	0x00000008
.L_81:


//--------------------- .nv.info._Z19computeAccelerationiPdS_S_S_S_S_S_ --------------------------
	.section	.nv.info._Z19computeAccelerationiPdS_S_S_S_S_S_,"",@"SHT_CUDA_INFO"
	.sectionflags	@""
	.align	4


	//----- nvinfo : EIATTR_CUDA_API_VERSION
	.align		4
        /*0000*/ 	.byte	0x04, 0x37
        /*0002*/ 	.short	(.L_83 - .L_82)
.L_82:
        /*0004*/ 	.word	0x00000082


	//----- nvinfo : EIATTR_KPARAM_INFO
	.align		4
.L_83:
        /*0008*/ 	.byte	0x04, 0x17
        /*000a*/ 	.short	(.L_85 - .L_84)
.L_84:
        /*000c*/ 	.word	0x00000000
        /*0010*/ 	.short	0x0007
        /*0012*/ 	.short	0x0038
        /*0014*/ 	.byte	0x00, 0xf5, 0x21, 0x00


	//----- nvinfo : EIATTR_KPARAM_INFO
	.align		4
.L_85:
        /*0018*/ 	.byte	0x04, 0x17
        /*001a*/ 	.short	(.L_87 - .L_86)
.L_86:
        /*001c*/ 	.word	0x00000000
        /*0020*/ 	.short	0x0006
        /*0022*/ 	.short	0x0030
        /*0024*/ 	.byte	0x00, 0xf5, 0x21, 0x00


	//----- nvinfo : EIATTR_KPARAM_INFO
	.align		4
.L_87:
        /*0028*/ 	.byte	0x04, 0x17
        /*002a*/ 	.short	(.L_89 - .L_88)
.L_88:
        /*002c*/ 	.word	0x00000000
        /*0030*/ 	.short	0x0005
        /*0032*/ 	.short	0x0028
        /*0034*/ 	.byte	0x00, 0xf5, 0x21, 0x00


	//----- nvinfo : EIATTR_KPARAM_INFO
	.align		4
.L_89:
        /*0038*/ 	.byte	0x04, 0x17
        /*003a*/ 	.short	(.L_91 - .L_90)
.L_90:
        /*003c*/ 	.word	0x00000000
        /*0040*/ 	.short	0x0004
        /*0042*/ 	.short	0x0020
        /*0044*/ 	.byte	0x00, 0xf5, 0x21, 0x00


	//----- nvinfo : EIATTR_KPARAM_INFO
	.align		4
.L_91:
        /*0048*/ 	.byte	0x04, 0x17
        /*004a*/ 	.short	(.L_93 - .L_92)
.L_92:
        /*004c*/ 	.word	0x00000000
        /*0050*/ 	.short	0x0003
        /*0052*/ 	.short	0x0018
        /*0054*/ 	.byte	0x00, 0xf5, 0x21, 0x00


	//----- nvinfo : EIATTR_KPARAM_INFO
	.align		4
.L_93:
        /*0058*/ 	.byte	0x04, 0x17
        /*005a*/ 	.short	(.L_95 - .L_94)
.L_94:
        /*005c*/ 	.word	0x00000000
        /*0060*/ 	.short	0x0002
        /*0062*/ 	.short	0x0010
        /*0064*/ 	.byte	0x00, 0xf5, 0x21, 0x00


	//----- nvinfo : EIATTR_KPARAM_INFO
	.align		4
.L_95:
        /*0068*/ 	.byte	0x04, 0x17
        /*006a*/ 	.short	(.L_97 - .L_96)
.L_96:
        /*006c*/ 	.word	0x00000000
        /*0070*/ 	.short	0x0001
        /*0072*/ 	.short	0x0008
        /*0074*/ 	.byte	0x00, 0xf5, 0x21, 0x00


	//----- nvinfo : EIATTR_KPARAM_INFO
	.align		4
.L_97:
        /*0078*/ 	.byte	0x04, 0x17
        /*007a*/ 	.short	(.L_99 - .L_98)
.L_98:
        /*007c*/ 	.word	0x00000000
        /*0080*/ 	.short	0x0000
        /*0082*/ 	.short	0x0000
        /*0084*/ 	.byte	0x00, 0xf0, 0x11, 0x00


	//----- nvinfo : EIATTR_SPARSE_MMA_MASK
	.align		4
.L_99:
        /*0088*/ 	.byte	0x03, 0x50
        /*008a*/ 	.short	0x0000


	//----- nvinfo : EIATTR_MAXREG_COUNT
	.align		4
        /*008c*/ 	.byte	0x03, 0x1b
        /*008e*/ 	.short	0x00ff


	//----- nvinfo : EIATTR_MERCURY_ISA_VERSION
	.align		4
        /*0090*/ 	.byte	0x03, 0x5f
        /*0092*/ 	.short	0x0101


	//----- nvinfo : EIATTR_VRC_CTA_INIT_COUNT
	.align		4
        /*0094*/ 	.byte	0x02, 0x4a
	.zero		1
	.zero		1


	//----- nvinfo : EIATTR_EXIT_INSTR_OFFSETS
	.align		4
        /*0098*/ 	.byte	0x04, 0x1c
        /*009a*/ 	.short	(.L_101 - .L_100)


	//   ....[0]....
.L_100:
        /*009c*/ 	.word	0x00000070


	//   ....[1]....
        /*00a0*/ 	.word	0x00003de0


	//----- nvinfo : EIATTR_CRS_STACK_SIZE
	.align		4
.L_101:
        /*00a4*/ 	.byte	0x04, 0x1e
        /*00a6*/ 	.short	(.L_103 - .L_102)
.L_102:
        /*00a8*/ 	.word	0x00000000


	//----- nvinfo : EIATTR_CBANK_PARAM_SIZE
	.align		4
.L_103:
        /*00ac*/ 	.byte	0x03, 0x19
        /*00ae*/ 	.short	0x0040


	//----- nvinfo : EIATTR_PARAM_CBANK
	.align		4
        /*00b0*/ 	.byte	0x04, 0x0a
        /*00b2*/ 	.short	(.L_105 - .L_104)
	.align		4
.L_104:
        /*00b4*/ 	.word	index@(.nv.constant0._Z19computeAccelerationiPdS_S_S_S_S_S_)
        /*00b8*/ 	.short	0x0380
        /*00ba*/ 	.short	0x0040


	//----- nvinfo : EIATTR_SW_WAR
	.align		4
.L_105:
        /*00bc*/ 	.byte	0x04, 0x36
        /*00be*/ 	.short	(.L_107 - .L_106)
.L_106:
        /*00c0*/ 	.word	0x00000008
.L_107:


//--------------------- .nv.callgraph             --------------------------
	.section	.nv.callgraph,"",@"SHT_CUDA_CALLGRAPH"
	.align	4
	.sectionentsize	8
	.align		4
        /*0000*/ 	.word	0x00000000
	.align		4
        /*0004*/ 	.word	0xffffffff
	.align		4
        /*0008*/ 	.word	0x00000000
	.align		4
        /*000c*/ 	.word	0xfffffffe
	.align		4
        /*0010*/ 	.word	0x00000000
	.align		4
        /*0014*/ 	.word	0xfffffffd
	.align		4
        /*0018*/ 	.word	0x00000000
	.align		4
        /*001c*/ 	.word	0xfffffffc


//--------------------- .text._Z16updateVelocitiesiPdS_S_S_S_S_S_S_S_d --------------------------
	.section	.text._Z16updateVelocitiesiPdS_S_S_S_S_S_S_S_d,"ax",@progbits
	.align	128
        .global         _Z16updateVelocitiesiPdS_S_S_S_S_S_S_S_d
        .type           _Z16updateVelocitiesiPdS_S_S_S_S_S_S_S_d,@function
        .size           _Z16updateVelocitiesiPdS_S_S_S_S_S_S_S_d,(.L_x_103 - _Z16updateVelocitiesiPdS_S_S_S_S_S_S_S_d)
        .other          _Z16updateVelocitiesiPdS_S_S_S_S_S_S_S_d,@"STO_CUDA_ENTRY STV_DEFAULT"
_Z16updateVelocitiesiPdS_S_S_S_S_S_S_S_d:
.text._Z16updateVelocitiesiPdS_S_S_S_S_S_S_S_d:
[----:B------:R-:W-:Y:S01]  /*0000*/  LDC R1, c[0x0][0x37c] ;  /* 0x0000df00ff017b82 */ /* 0x000fe20000000800 */
[----:B------:R-:W0:Y:S07]  /*0010*/  S2R R3, SR_TID.X ;  /* 0x0000000000037919 */ /* 0x000e2e0000002100 */
[----:B------:R-:W0:Y:S01]  /*0020*/  S2UR UR4, SR_CTAID.X ;  /* 0x00000000000479c3 */ /* 0x000e220000002500 */
[----:B------:R-:W1:Y:S07]  /*0030*/  LDCU UR5, c[0x0][0x380] ;  /* 0x00007000ff0577ac */ /* 0x000e6e0008000800 */
[----:B------:R-:W0:Y:S02]  /*0040*/  LDC R0, c[0x0][0x360] ;  /* 0x0000d800ff007b82 */ /* 0x000e240000000800 */
[----:B0-----:R-:W-:-:S05]  /*0050*/  IMAD R0, R0, UR4, R3 ;  /* 0x0000000400007c24 */ /* 0x001fca000f8e0203 */
[----:B-1----:R-:W-:-:S13]  /*0060*/  ISETP.GE.AND P0, PT, R0, UR5, PT ;  /* 0x0000000500007c0c */ /* 0x002fda000bf06270 */
[----:B------:R-:W-:Y:S05]  /*0070*/  @P0 EXIT ;  /* 0x000000000000094d */ /* 0x000fea0003800000 */
[----:B------:R-:W0:Y:S01]  /*0080*/  LDC.64 R2, c[0x0][0x3a0] ;  /* 0x0000e800ff027b82 */ /* 0x000e220000000a00 */
[----:B------:R-:W1:Y:S01]  /*0090*/  LDCU.64 UR4, c[0x0][0x358] ;  /* 0x00006b00ff0477ac */ /* 0x000e620008000a00 */
[----:B------:R-:W2:Y:S06]  /*00a0*/  LDCU.64 UR6, c[0x0][0x3d0] ;  /* 0x00007a00ff0677ac */ /* 0x000eac0008000a00 */
[----:B------:R-:W3:Y:S08]  /*00b0*/  LDC.64 R4, c[0x0][0x3b8] ;  /* 0x0000ee00ff047b82 */ /* 0x000ef00000000a00 */
[----:B------:R-:W4:Y:S01]  /*00c0*/  LDC.64 R8, c[0x0][0x388] ;  /* 0x0000e200ff087b82 */ /* 0x000f220000000a00 */
[----:B0-----:R-:W-:-:S07]  /*00d0*/  IMAD.WIDE R2, R0, 0x8, R2 ;  /* 0x0000000800027825 */ /* 0x001fce00078e0202 */
[----:B------:R-:W0:Y:S01]  /*00e0*/  LDC.64 R12, c[0x0][0x3a8] ;  /* 0x0000ea00ff0c7b82 */ /* 0x000e220000000a00 */
[----:B-1----:R-:W5:Y:S01]  /*00f0*/  LDG.E.64 R2, desc[UR4][R2.64] ;  /* 0x0000000402027981 */ /* 0x002f62000c1e1b00 */
[----:B---3--:R-:W-:-:S06]  /*0100*/  IMAD.WIDE R4, R0, 0x8, R4 ;  /* 0x0000000800047825 */ /* 0x008fcc00078e0204 */
[----:B------:R-:W1:Y:S01]  /*0110*/  LDC.64 R14, c[0x0][0x3c0] ;  /* 0x0000f000ff0e7b82 */ /* 0x000e620000000a00 */
[----:B------:R-:W5:Y:S01]  /*0120*/  LDG.E.64 R4, desc[UR4][R4.64] ;  /* 0x0000000404047981 */ /* 0x000f62000c1e1b00 */
[----:B----4-:R-:W-:-:S06]  /*0130*/  IMAD.WIDE R8, R0, 0x8, R8 ;  /* 0x0000000800087825 */ /* 0x010fcc00078e0208 */
[----:B------:R-:W3:Y:S01]  /*0140*/  LDC.64 R16, c[0x0][0x390] ;  /* 0x0000e400ff107b82 */ /* 0x000ee20000000a00 */
[----:B------:R-:W2:Y:S07]  /*0150*/  LDG.E.64 R10, desc[UR4][R8.64] ;  /* 0x00000004080a7981 */ /* 0x000eae000c1e1b00 */
[----:B------:R-:W4:Y:S08]  /*0160*/  LDC.64 R18, c[0x0][0x3c8] ;  /* 0x0000f200ff127b82 */ /* 0x000f300000000a00 */
[----:B------:R-:W4:Y:S01]  /*0170*/  LDC.64 R20, c[0x0][0x398] ;  /* 0x0000e600ff147b82 */ /* 0x000f220000000a00 */
[----:B-----5:R-:W-:-:S08]  /*0180*/  DADD R6, R2, R4 ;  /* 0x0000000002067229 */ /* 0x020fd00000000004 */
[----:B------:R-:W-:Y:S01]  /*0190*/  DMUL R6, R6, 0.5 ;  /* 0x3fe0000006067828 */ /* 0x000fe20000000000 */
[----:B0-----:R-:W-:-:S04]  /*01a0*/  IMAD.WIDE R2, R0, 0x8, R12 ;  /* 0x0000000800027825 */ /* 0x001fc800078e020c */
[----:B-1----:R-:W-:-:S03]  /*01b0*/  IMAD.WIDE R4, R0, 0x8, R14 ;  /* 0x0000000800047825 */ /* 0x002fc600078e020e */
[----:B--2---:R-:W-:-:S07]  /*01c0*/  DFMA R6, R6, UR6, R10 ;  /* 0x0000000606067c2b */ /* 0x004fce000800000a */
[----:B------:R4:W-:Y:S04]  /*01d0*/  STG.E.64 desc[UR4][R8.64], R6 ;  /* 0x0000000608007986 */ /* 0x0009e8000c101b04 */
[----:B------:R-:W2:Y:S04]  /*01e0*/  LDG.E.64 R2, desc[UR4][R2.64] ;  /* 0x0000000402027981 */ /* 0x000ea8000c1e1b00 */
[----:B------:R-:W2:Y:S01]  /*01f0*/  LDG.E.64 R4, desc[UR4][R4.64] ;  /* 0x0000000404047981 */ /* 0x000ea2000c1e1b00 */
[C---:B---3--:R-:W-:Y:S02]  /*0200*/  IMAD.WIDE R12, R0.reuse, 0x8, R16 ;  /* 0x00000008000c7825 */ /* 0x048fe400078e0210 */
[----:B------:R-:W0:Y:S03]  /*0210*/  LDC.64 R16, c[0x0][0x3b0] ;  /* 0x0000ec00ff107b82 */ /* 0x000e260000000a00 */
[----:B------:R-:W3:Y:S01]  /*0220*/  LDG.E.64 R14, desc[UR4][R12.64] ;  /* 0x000000040c0e7981 */ /* 0x000ee2000c1e1b00 */
[----:B----4-:R-:W-:-:S04]  /*0230*/  IMAD.WIDE R8, R0, 0x8, R20 ;  /* 0x0000000800087825 */ /* 0x010fc800078e0214 */
[----:B0-----:R-:W-:Y:S01]  /*0240*/  IMAD.WIDE R6, R0, 0x8, R16 ;  /* 0x0000000800067825 */ /* 0x001fe200078e0210 */
[----:B--2---:R-:W-:-:S08]  /*0250*/  DADD R10, R2, R4 ;  /* 0x00000000020a7229 */ /* 0x004fd00000000004 */
[----:B------:R-:W-:Y:S01]  /*0260*/  DMUL R10, R10, 0.5 ;  /* 0x3fe000000a0a7828 */ /* 0x000fe20000000000 */
[----:B------:R-:W-:-:S07]  /*0270*/  IMAD.WIDE R2, R0, 0x8, R18 ;  /* 0x0000000800027825 */ /* 0x000fce00078e0212 */
[----:B---3--:R-:W-:-:S07]  /*0280*/  DFMA R10, R10, UR6, R14 ;  /* 0x000000060a0a7c2b */ /* 0x008fce000800000e */
[----:B------:R-:W-:Y:S04]  /*0290*/  STG.E.64 desc[UR4][R12.64], R10 ;  /* 0x0000000a0c007986 */ /* 0x000fe8000c101b04 */
[----:B------:R-:W2:Y:S04]  /*02a0*/  LDG.E.64 R6, desc[UR4][R6.64] ;  /* 0x0000000406067981 */ /* 0x000ea8000c1e1b00 */
[----:B------:R-:W2:Y:S04]  /*02b0*/  LDG.E.64 R2, desc[UR4][R2.64] ;  /* 0x0000000402027981 */ /* 0x000ea8000c1e1b00 */
[----:B------:R-:W3:Y:S01]  /*02c0*/  LDG.E.64 R14, desc[UR4][R8.64] ;  /* 0x00000004080e7981 */ /* 0x000ee2000c1e1b00 */
[----:B--2---:R-:W-:-:S08]  /*02d0*/  DADD R4, R6, R2 ;  /* 0x0000000006047229 */ /* 0x004fd00000000002 */
[----:B------:R-:W-:-:S08]  /*02e0*/  DMUL R4, R4, 0.5 ;  /* 0x3fe0000004047828 */ /* 0x000fd00000000000 */
[----:B---3--:R-:W-:-:S07]  /*02f0*/  DFMA R4, R4, UR6, R14 ;  /* 0x0000000604047c2b */ /* 0x008fce000800000e */
[----:B------:R-:W-:Y:S01]  /*0300*/  STG.E.64 desc[UR4][R8.64], R4 ;  /* 0x0000000408007986 */ /* 0x000fe2000c101b04 */
[----:B------:R-:W-:Y:S05]  /*0310*/  EXIT ;  /* 0x000000000000794d */ /* 0x000fea0003800000 */
.L_x_0:
[----:B------:R-:W-:-:S00]  /*0320*/  BRA `(.L_x_0) ;  /* 0xfffffffc00fc7947 */ /* 0x000fc0000383ffff */
[----:B------:R-:W-:-:S00]  /*0330*/  NOP ;  /* 0x0000000000007918 */ /* 0x000fc00000000000 */
        /* <DEDUP_REMOVED lines=12> */
.L_x_103:


//--------------------- .text._Z15updatePositionsiPdS_S_S_S_S_S_S_S_d --------------------------
	.section	.text._Z15updatePositionsiPdS_S_S_S_S_S_S_S_d,"ax",@progbits
	.align	128
        .global         _Z15updatePositionsiPdS_S_S_S_S_S_S_S_d
        .type           _Z15updatePositionsiPdS_S_S_S_S_S_S_S_d,@function
        .size           _Z15updatePositionsiPdS_S_S_S_S_S_S_S_d,(.L_x_104 - _Z15updatePositionsiPdS_S_S_S_S_S_S_S_d)
        .other          _Z15updatePositionsiPdS_S_S_S_S_S_S_S_d,@"STO_CUDA_ENTRY STV_DEFAULT"
_Z15updatePositionsiPdS_S_S_S_S_S_S_S_d:
.text._Z15updatePositionsiPdS_S_S_S_S_S_S_S_d:
        /* <DEDUP_REMOVED lines=18> */
[----:B------:R-:W3:Y:S01]  /*0120*/  LDG.E.64 R2, desc[UR4][R2.64] ;  /* 0x0000000402027981 */ /* 0x000ee2000c1e1b00 */
[----:B----4-:R-:W-:-:S05]  /*0130*/  IMAD.WIDE R8, R0, 0x8, R8 ;  /* 0x0000000800087825 */ /* 0x010fca00078e0208 */
[----:B------:R-:W4:Y:S01]  /*0140*/  LDG.E.64 R10, desc[UR4][R8.64] ;  /* 0x00000004080a7981 */ /* 0x000f22000c1e1b00 */
[----:B-----5:R-:W-:Y:S01]  /*0150*/  DMUL R6, R4, 0.5 ;  /* 0x3fe0000004067828 */ /* 0x020fe20000000000 */
[----:B0-----:R-:W-:Y:S02]  /*0160*/  IMAD.WIDE R4, R0, 0x8, R12 ;  /* 0x0000000800047825 */ /* 0x001fe400078e020c */
[----:B------:R-:W0:Y:S05]  /*0170*/  LDC.64 R12, c[0x0][0x390] ;  /* 0x0000e400ff0c7b82 */ /* 0x000e2a0000000a00 */
[----:B--2---:R-:W-:-:S08]  /*0180*/  DMUL R6, R6, UR6 ;  /* 0x0000000606067c28 */ /* 0x004fd00008000000 */
[----:B------:R-:W-:-:S08]  /*0190*/  DMUL R6, R6, UR6 ;  /* 0x0000000606067c28 */ /* 0x000fd00008000000 */
[----:B---3--:R-:W-:-:S08]  /*01a0*/  DFMA R6, R2, UR6, R6 ;  /* 0x0000000602067c2b */ /* 0x008fd00008000006 */
[----:B----4-:R-:W-:Y:S01]  /*01b0*/  DADD R6, R6, R10 ;  /* 0x0000000006067229 */ /* 0x010fe2000000000a */
[----:B------:R-:W2:Y:S06]  /*01c0*/  LDC.64 R10, c[0x0][0x3a8] ;  /* 0x0000ea00ff0a7b82 */ /* 0x000eac0000000a00 */
[----:B------:R3:W-:Y:S04]  /*01d0*/  STG.E.64 desc[UR4][R8.64], R6 ;  /* 0x0000000608007986 */ /* 0x0007e8000c101b04 */
[----:B------:R-:W4:Y:S01]  /*01e0*/  LDG.E.64 R4, desc[UR4][R4.64] ;  /* 0x0000000404047981 */ /* 0x000f22000c1e1b00 */
[----:B0-----:R-:W-:-:S05]  /*01f0*/  IMAD.WIDE R12, R0, 0x8, R12 ;  /* 0x00000008000c7825 */ /* 0x001fca00078e020c */
[----:B------:R-:W5:Y:S01]  /*0200*/  LDG.E.64 R14, desc[UR4][R12.64] ;  /* 0x000000040c0e7981 */ /* 0x000f62000c1e1b00 */
[----:B---3--:R-:W0:Y:S01]  /*0210*/  LDC.64 R6, c[0x0][0x3b0] ;  /* 0x0000ec00ff067b82 */ /* 0x008e220000000a00 */
[----:B--2---:R-:W-:-:S07]  /*0220*/  IMAD.WIDE R2, R0, 0x8, R10 ;  /* 0x0000000800027825 */ /* 0x004fce00078e020a */
[----:B------:R-:W2:Y:S01]  /*0230*/  LDC.64 R8, c[0x0][0x398] ;  /* 0x0000e600ff087b82 */ /* 0x000ea20000000a00 */
[----:B------:R-:W3:Y:S01]  /*0240*/  LDG.E.64 R2, desc[UR4][R2.64] ;  /* 0x0000000402027981 */ /* 0x000ee2000c1e1b00 */
[----:B--2---:R-:W-:Y:S01]  /*0250*/  IMAD.WIDE R8, R0, 0x8, R8 ;  /* 0x0000000800087825 */ /* 0x004fe200078e0208 */
[----:B----4-:R-:W-:-:S08]  /*0260*/  DMUL R10, R4, 0.5 ;  /* 0x3fe00000040a7828 */ /* 0x010fd00000000000 */
[----:B------:R-:W-:-:S08]  /*0270*/  DMUL R10, R10, UR6 ;  /* 0x000000060a0a7c28 */ /* 0x000fd00008000000 */
[----:B------:R-:W-:-:S08]  /*0280*/  DMUL R10, R10, UR6 ;  /* 0x000000060a0a7c28 */ /* 0x000fd00008000000 */
[----:B---3--:R-:W-:Y:S01]  /*0290*/  DFMA R10, R2, UR6, R10 ;  /* 0x00000006020a7c2b */ /* 0x008fe2000800000a */
[----:B-1----:R-:W-:-:S07]  /*02a0*/  IMAD.WIDE R4, R0, 0x8, R16 ;  /* 0x0000000800047825 */ /* 0x002fce00078e0210 */
[----:B-----5:R-:W-:-:S07]  /*02b0*/  DADD R10, R10, R14 ;  /* 0x000000000a0a7229 */ /* 0x020fce000000000e */
[----:B------:R-:W-:Y:S04]  /*02c0*/  STG.E.64 desc[UR4][R12.64], R10 ;  /* 0x0000000a0c007986 */ /* 0x000fe8000c101b04 */
[----:B------:R-:W2:Y:S01]  /*02d0*/  LDG.E.64 R4, desc[UR4][R4.64] ;  /* 0x0000000404047981 */ /* 0x000ea2000c1e1b00 */
[----:B0-----:R-:W-:-:S03]  /*02e0*/  IMAD.WIDE R2, R0, 0x8, R6 ;  /* 0x0000000800027825 */ /* 0x001fc600078e0206 */
[----:B------:R-:W3:Y:S04]  /*02f0*/  LDG.E.64 R14, desc[UR4][R8.64] ;  /* 0x00000004080e7981 */ /* 0x000ee8000c1e1b00 */
[----:B------:R-:W4:Y:S01]  /*0300*/  LDG.E.64 R2, desc[UR4][R2.64] ;  /* 0x0000000402027981 */ /* 0x000f22000c1e1b00 */
[----:B--2---:R-:W-:-:S08]  /*0310*/  DMUL R6, R4, 0.5 ;  /* 0x3fe0000004067828 */ /* 0x004fd00000000000 */
[----:B------:R-:W-:-:S08]  /*0320*/  DMUL R6, R6, UR6 ;  /* 0x0000000606067c28 */ /* 0x000fd00008000000 */
[----:B------:R-:W-:-:S08]  /*0330*/  DMUL R6, R6, UR6 ;  /* 0x0000000606067c28 */ /* 0x000fd00008000000 */
[----:B----4-:R-:W-:-:S08]  /*0340*/  DFMA R6, R2, UR6, R6 ;  /* 0x0000000602067c2b */ /* 0x010fd00008000006 */
[----:B---3--:R-:W-:-:S07]  /*0350*/  DADD R6, R6, R14 ;  /* 0x0000000006067229 */ /* 0x008fce000000000e */
[----:B------:R-:W-:Y:S01]  /*0360*/  STG.E.64 desc[UR4][R8.64], R6 ;  /* 0x0000000608007986 */ /* 0x000fe2000c101b04 */
[----:B------:R-:W-:Y:S05]  /*0370*/  EXIT ;  /* 0x000000000000794d */ /* 0x000fea0003800000 */
.L_x_1:
        /* <DEDUP_REMOVED lines=16> */
.L_x_104:


//--------------------- .text._Z19computeAccelerationiPdS_S_S_S_S_S_ --------------------------
	.section	.text._Z19computeAccelerationiPdS_S_S_S_S_S_,"ax",@progbits
	.align	128
        .global         _Z19computeAccelerationiPdS_S_S_S_S_S_
        .type           _Z19computeAccelerationiPdS_S_S_S_S_S_,@function
        .size           _Z19computeAccelerationiPdS_S_S_S_S_S_,(.L_x_102 - _Z19computeAccelerationiPdS_S_S_S_S_S_)
        .other          _Z19computeAccelerationiPdS_S_S_S_S_S_,@"STO_CUDA_ENTRY STV_DEFAULT"
_Z19computeAccelerationiPdS_S_S_S_S_S_:
.text._Z19computeAccelerationiPdS_S_S_S_S_S_:
        /* <DEDUP_REMOVED lines=8> */
[----:B------:R-:W-:Y:S01]  /*0080*/  ISETP.GE.AND P0, PT, R5, 0x1, PT ;  /* 0x000000010500780c */ /* 0x000fe20003f06270 */
[----:B------:R-:W0:Y:S01]  /*0090*/  LDCU.64 UR16, c[0x0][0x358] ;  /* 0x00006b00ff1077ac */ /* 0x000e220008000a00 */
[----:B------:R-:W-:Y:S01]  /*00a0*/  BSSY.RECONVERGENT B0, `(.L_x_2) ;  /* 0x00001c4000007945 */ /* 0x000fe20003800200 */
[----:B------:R-:W-:Y:S01]  /*00b0*/  IMAD.MOV.U32 R4, RZ, RZ, RZ ;  /* 0x000000ffff047224 */ /* 0x000fe200078e00ff */
[----:B------:R-:W-:Y:S02]  /*00c0*/  CS2R R38, SRZ ;  /* 0x0000000000267805 */ /* 0x000fe4000001ff00 */
[----:B------:R-:W-:Y:S02]  /*00d0*/  CS2R R30, SRZ ;  /* 0x00000000001e7805 */ /* 0x000fe4000001ff00 */
[----:B------:R-:W-:-:S05]  /*00e0*/  CS2R R32, SRZ ;  /* 0x0000000000207805 */ /* 0x000fca000001ff00 */
[----:B------:R-:W-:Y:S05]  /*00f0*/  @!P0 BRA `(.L_x_3) ;  /* 0x0000001800f88947 */ /* 0x000fea0003800000 */
[----:B------:R-:W1:Y:S08]  /*0100*/  LDC.64 R26, c[0x0][0x390] ;  /* 0x0000e400ff1a7b82 */ /* 0x000e700000000a00 */
[----:B------:R-:W2:Y:S08]  /*0110*/  LDC.64 R24, c[0x0][0x398] ;  /* 0x0000e600ff187b82 */ /* 0x000eb00000000a00 */
[----:B------:R-:W3:Y:S01]  /*0120*/  LDC.64 R22, c[0x0][0x3a0] ;  /* 0x0000e800ff167b82 */ /* 0x000ee20000000a00 */
[----:B-1----:R-:W-:-:S06]  /*0130*/  IMAD.WIDE.U32 R26, R5, 0x8, R26 ;  /* 0x00000008051a7825 */ /* 0x002fcc00078e001a */
[----:B0-----:R-:W5:Y:S01]  /*0140*/  LDG.E.64 R26, desc[UR16][R26.64] ;  /* 0x000000101a1a7981 */ /* 0x001f62000c1e1b00 */
[----:B--2---:R-:W-:-:S06]  /*0150*/  IMAD.WIDE.U32 R24, R5, 0x8, R24 ;  /* 0x0000000805187825 */ /* 0x004fcc00078e0018 */
[----:B------:R-:W5:Y:S01]  /*0160*/  LDG.E.64 R24, desc[UR16][R24.64] ;  /* 0x0000001018187981 */ /* 0x000f62000c1e1b00 */
[----:B---3--:R-:W-:-:S06]  /*0170*/  IMAD.WIDE.U32 R22, R5, 0x8, R22 ;  /* 0x0000000805167825 */ /* 0x008fcc00078e0016 */
[----:B------:R-:W5:Y:S01]  /*0180*/  LDG.E.64 R22, desc[UR16][R22.64] ;  /* 0x0000001016167981 */ /* 0x000f62000c1e1b00 */
[----:B------:R-:W-:-:S04]  /*0190*/  VIMNMX R4, PT, PT, R5, UR18, PT ;  /* 0x0000001205047c48 */ /* 0x000fc8000bfe0100 */
[C---:B------:R-:W-:Y:S01]  /*01a0*/  ISETP.GE.AND P0, PT, R4.reuse, 0x4, PT ;  /* 0x000000040400780c */ /* 0x040fe20003f06270 */
[----:B------:R-:W-:Y:S01]  /*01b0*/  BSSY.RECONVERGENT B2, `(.L_x_4) ;  /* 0x00000fa000027945 */ /* 0x000fe20003800200 */
[----:B------:R-:W-:Y:S01]  /*01c0*/  IMAD.MOV.U32 R2, RZ, RZ, RZ ;  /* 0x000000ffff027224 */ /* 0x000fe200078e00ff */
[----:B------:R-:W-:Y:S02]  /*01d0*/  CS2R R32, SRZ ;  /* 0x0000000000207805 */ /* 0x000fe4000001ff00 */
[----:B------:R-:W-:Y:S02]  /*01e0*/  CS2R R30, SRZ ;  /* 0x00000000001e7805 */ /* 0x000fe4000001ff00 */
[----:B------:R-:W-:Y:S02]  /*01f0*/  CS2R R38, SRZ ;  /* 0x0000000000267805 */ /* 0x000fe4000001ff00 */
[----:B------:R-:W-:-:S04]  /*0200*/  VIMNMX R4, PT, PT, R4, 0x1, !PT ;  /* 0x0000000104047848 */ /* 0x000fc80007fe0100 */
[----:B------:R-:W-:Y:S05]  /*0210*/  @!P0 BRA `(.L_x_5) ;  /* 0x0000000c00cc8947 */ /* 0x000fea0003800000 */
[----:B------:R-:W0:Y:S01]  /*0220*/  LDCU.128 UR4, c[0x0][0x390] ;  /* 0x00007200ff0477ac */ /* 0x000e220008000c00 */
[----:B------:R-:W-:Y:S02]  /*0230*/  LOP3.LUT R3, R4, 0x7ffffffc, RZ, 0xc0, !PT ;  /* 0x7ffffffc04037812 */ /* 0x000fe400078ec0ff */
[----:B------:R-:W-:Y:S01]  /*0240*/  CS2R R32, SRZ ;  /* 0x0000000000207805 */ /* 0x000fe2000001ff00 */
[----:B------:R-:W1:Y:S01]  /*0250*/  LDCU.64 UR12, c[0x0][0x3a0] ;  /* 0x00007400ff0c77ac */ /* 0x000e620008000a00 */
[----:B------:R-:W-:Y:S01]  /*0260*/  IADD3 R3, PT, PT, -R3, RZ, RZ ;  /* 0x000000ff03037210 */ /* 0x000fe20007ffe1ff */
[----:B------:R-:W2:Y:S01]  /*0270*/  LDCU.64 UR14, c[0x0][0x388] ;  /* 0x00007100ff0e77ac */ /* 0x000ea20008000a00 */
[----:B0-----:R-:W-:Y:S02]  /*0280*/  UIADD3 UR10, UP1, UPT, UR4, 0x10, URZ ;  /* 0x00000010040a7890 */ /* 0x001fe4000ff3e0ff */
[----:B------:R-:W-:Y:S02]  /*0290*/  UIADD3 UR8, UP2, UPT, UR6, 0x10, URZ ;  /* 0x0000001006087890 */ /* 0x000fe4000ff5e0ff */
[----:B------:R-:W-:-:S02]  /*02a0*/  UIADD3.X UR11, UPT, UPT, URZ, UR5, URZ, UP1, !UPT ;  /* 0x00000005ff0b7290 */ /* 0x000fc40008ffe4ff */
[----:B-1----:R-:W-:Y:S01]  /*02b0*/  UIADD3 UR6, UP0, UPT, UR12, 0x10, URZ ;  /* 0x000000100c067890 */ /* 0x002fe2000ff1e0ff */
[----:B------:R-:W-:Y:S01]  /*02c0*/  IMAD.U32 R20, RZ, RZ, UR10 ;  /* 0x0000000aff147e24 */ /* 0x000fe2000f8e00ff */
[----:B--2---:R-:W-:Y:S01]  /*02d0*/  UIADD3 UR4, UP1, UPT, UR14, 0x10, URZ ;  /* 0x000000100e047890 */ /* 0x004fe2000ff3e0ff */
[----:B------:R-:W-:Y:S01]  /*02e0*/  IMAD.U32 R18, RZ, RZ, UR8 ;  /* 0x00000008ff127e24 */ /* 0x000fe2000f8e00ff */
[----:B------:R-:W-:Y:S01]  /*02f0*/  UIADD3.X UR9, UPT, UPT, URZ, UR7, URZ, UP2, !UPT ;  /* 0x00000007ff097290 */ /* 0x000fe200097fe4ff */
[----:B------:R-:W-:Y:S01]  /*0300*/  IMAD.U32 R21, RZ, RZ, UR11 ;  /* 0x0000000bff157e24 */ /* 0x000fe2000f8e00ff */
[----:B------:R-:W-:Y:S01]  /*0310*/  UIADD3.X UR7, UPT, UPT, URZ, UR13, URZ, UP0, !UPT ;  /* 0x0000000dff077290 */ /* 0x000fe200087fe4ff */
[----:B------:R-:W-:Y:S01]  /*0320*/  MOV R16, UR6 ;  /* 0x0000000600107c02 */ /* 0x000fe20008000f00 */
[----:B------:R-:W-:Y:S01]  /*0330*/  UIADD3.X UR5, UPT, UPT, URZ, UR15, URZ, UP1, !UPT ;  /* 0x0000000fff057290 */ /* 0x000fe20008ffe4ff */
[----:B------:R-:W-:Y:S01]  /*0340*/  IMAD.U32 R14, RZ, RZ, UR4 ;  /* 0x00000004ff0e7e24 */ /* 0x000fe2000f8e00ff */
[----:B------:R-:W-:-:S02]  /*0350*/  MOV R19, UR9 ;  /* 0x0000000900137c02 */ /* 0x000fc40008000f00 */
[----:B------:R-:W-:Y:S02]  /*0360*/  IMAD.U32 R17, RZ, RZ, UR7 ;  /* 0x00000007ff117e24 */ /* 0x000fe4000f8e00ff */
[----:B------:R-:W-:-:S07]  /*0370*/  IMAD.U32 R15, RZ, RZ, UR5 ;  /* 0x00000005ff0f7e24 */ /* 0x000fce000f8e00ff */
.L_x_26:
[----:B------:R-:W2:Y:S04]  /*0380*/  LDG.E.64 R34, desc[UR16][R18.64+-0x10] ;  /* 0xfffff01012227981 */ /* 0x000ea8000c1e1b00 */
[----:B------:R-:W3:Y:S04]  /*0390*/  LDG.E.64 R36, desc[UR16][R20.64+-0x10] ;  /* 0xfffff01014247981 */ /* 0x000ee8000c1e1b00 */
[----:B------:R-:W4:Y:S01]  /*03a0*/  LDG.E.64 R28, desc[UR16][R16.64+-0x10] ;  /* 0xfffff010101c7981 */ /* 0x000f22000c1e1b00 */
[----:B------:R-:W-:Y:S01]  /*03b0*/  UMOV UR4, 0xe2308c3a ;  /* 0xe2308c3a00047882 */ /* 0x000fe20000000000 */
[----:B------:R-:W-:Y:S01]  /*03c0*/  UMOV UR5, 0x3ee5798e ;  /* 0x3ee5798e00057882 */ /* 0x000fe20000000000 */
[----:B------:R-:W-:Y:S01]  /*03d0*/  BSSY.RECONVERGENT B1, `(.L_x_6) ;  /* 0x0000018000017945 */ /* 0x000fe20003800200 */
[----:B------:R-:W-:Y:S01]  /*03e0*/  LOP3.LUT R2, R4, 0x7ffffffc, RZ, 0xc0, !PT ;  /* 0x7ffffffc04027812 */ /* 0x000fe200078ec0ff */
[----:B--2--5:R-:W-:-:S02]  /*03f0*/  DADD R34, -R24, R34 ;  /* 0x0000000018227229 */ /* 0x024fc40000000122 */
[----:B---3--:R-:W-:-:S06]  /*0400*/  DADD R36, -R26, R36 ;  /* 0x000000001a247229 */ /* 0x008fcc0000000124 */
[----:B------:R-:W-:Y:S02]  /*0410*/  DMUL R6, R34, R34 ;  /* 0x0000002222067228 */ /* 0x000fe40000000000 */
[----:B----4-:R-:W-:-:S06]  /*0420*/  DADD R28, -R22, R28 ;  /* 0x00000000161c7229 */ /* 0x010fcc000000011c */
[----:B------:R-:W-:-:S08]  /*0430*/  DFMA R6, R36, R36, R6 ;  /* 0x000000242406722b */ /* 0x000fd00000000006 */
[----:B------:R-:W-:-:S08]  /*0440*/  DFMA R6, R28, R28, R6 ;  /* 0x0000001c1c06722b */ /* 0x000fd00000000006 */
[----:B------:R-:W-:-:S08]  /*0450*/  DADD R6, R6, UR4 ;  /* 0x0000000406067e29 */ /* 0x000fd00008000000 */
[----:B------:R-:W-:-:S08]  /*0460*/  DMUL R8, R6, R6 ;  /* 0x0000000606087228 */ /* 0x000fd00000000000 */
[----:B------:R-:W-:-:S10]  /*0470*/  DMUL R8, R6, R8 ;  /* 0x0000000806087228 */ /* 0x000fd40000000000 */
[----:B------:R-:W0:Y:S02]  /*0480*/  F2F.F32.F64 R8, R8 ;  /* 0x0000000800087310 */ /* 0x000e240000301000 */
[----:B0-----:R-:W-:-:S06]  /*0490*/  IADD3 R0, PT, PT, R8, -0xd000000, RZ ;  /* 0xf300000008007810 */ /* 0x001fcc0007ffe0ff */
[----:B------:R0:W1:Y:S01]  /*04a0*/  MUFU.RSQ R7, R8 ;  /* 0x0000000800077308 */ /* 0x0000620000001400 */
[----:B------:R-:W-:-:S13]  /*04b0*/  ISETP.GT.U32.AND P0, PT, R0, 0x727fffff, PT ;  /* 0x727fffff0000780c */ /* 0x000fda0003f04070 */
[----:B0-----:R-:W-:Y:S05]  /*04c0*/  @!P0 BRA `(.L_x_7) ;  /* 0x0000000000108947 */ /* 0x001fea0003800000 */
[----:B------:R-:W-:Y:S01]  /*04d0*/  IMAD.MOV.U32 R0, RZ, RZ, R8 ;  /* 0x000000ffff007224 */ /* 0x000fe200078e0008 */
[----:B------:R-:W-:-:S07]  /*04e0*/  MOV R6, 0x500 ;  /* 0x0000050000067802 */ /* 0x000fce0000000f00 */
[----:B-1----:R-:W-:Y:S05]  /*04f0*/  CALL.REL.NOINC `($__internal_1_$__cuda_sm20_sqrt_rn_f32_slowpath) ;  /* 0x0000003800e87944 */ /* 0x002fea0003c00000 */
[----:B------:R-:W-:Y:S05]  /*0500*/  BRA `(.L_x_8) ;  /* 0x0000000000107947 */ /* 0x000fea0003800000 */
.L_x_7:
[----:B-1----:R-:W-:Y:S01]  /*0510*/  FMUL.FTZ R41, R8, R7 ;  /* 0x0000000708297220 */ /* 0x002fe20000410000 */
[----:B------:R-:W-:-:S03]  /*0520*/  FMUL.FTZ R6, R7, 0.5 ;  /* 0x3f00000007067820 */ /* 0x000fc60000410000 */
[----:B------:R-:W-:-:S04]  /*0530*/  FFMA R0, -R41, R41, R8 ;  /* 0x0000002929007223 */ /* 0x000fc80000000108 */
[----:B------:R-:W-:-:S07]  /*0540*/  FFMA R41, R0, R6, R41 ;  /* 0x0000000600297223 */ /* 0x000fce0000000029 */
.L_x_8:
[----:B------:R-:W-:Y:S05]  /*0550*/  BSYNC.RECONVERGENT B1 ;  /* 0x0000000000017941 */ /* 0x000fea0003800200 */
.L_x_6:
[----:B------:R-:W0:Y:S01]  /*0560*/  F2F.F64.F32 R40, R41 ;  /* 0x0000002900287310 */ /* 0x000e220000201800 */
[----:B------:R-:W-:Y:S07]  /*0570*/  BSSY.RECONVERGENT B3, `(.L_x_9) ;  /* 0x000000f000037945 */ /* 0x000fee0003800200 */
[----:B0-----:R-:W0:Y:S01]  /*0580*/  MUFU.RCP64H R7, R41 ;  /* 0x0000002900077308 */ /* 0x001e220000001800 */
[----:B------:R-:W-:-:S05]  /*0590*/  VIADD R6, R41, 0x300402 ;  /* 0x0030040229067836 */ /* 0x000fca0000000000 */
[----:B------:R-:W-:Y:S01]  /*05a0*/  FSETP.GEU.AND P0, PT, |R6|, 5.8789094863358348022e-39, PT ;  /* 0x004004020600780b */ /* 0x000fe20003f0e200 */
[----:B0-----:R-:W-:-:S08]  /*05b0*/  DFMA R8, -R40, R6, 1 ;  /* 0x3ff000002808742b */ /* 0x001fd00000000106 */
[----:B------:R-:W-:-:S08]  /*05c0*/  DFMA R8, R8, R8, R8 ;  /* 0x000000080808722b */ /* 0x000fd00000000008 */
[----:B------:R-:W-:-:S08]  /*05d0*/  DFMA R8, R6, R8, R6 ;  /* 0x000000080608722b */ /* 0x000fd00000000006 */
[----:B------:R-:W-:-:S08]  /*05e0*/  DFMA R10, -R40, R8, 1 ;  /* 0x3ff00000280a742b */ /* 0x000fd00000000108 */
[----:B------:R-:W-:Y:S01]  /*05f0*/  DFMA R6, R8, R10, R8 ;  /* 0x0000000a0806722b */ /* 0x000fe20000000008 */
[----:B------:R-:W-:Y:S10]  /*0600*/  @P0 BRA `(.L_x_10) ;  /* 0x0000000000140947 */ /* 0x000ff40003800000 */
[----:B------:R-:W-:Y:S02]  /*0610*/  LOP3.LUT R6, R41, 0x7fffffff, RZ, 0xc0, !PT ;  /* 0x7fffffff29067812 */ /* 0x000fe400078ec0ff */
[----:B------:R-:W-:Y:S02]  /*0620*/  MOV R7, R41 ;  /* 0x0000002900077202 */ /* 0x000fe40000000f00 */
[----:B------:R-:W-:Y:S01]  /*0630*/  MOV R0, 0x660 ;  /* 0x0000066000007802 */ /* 0x000fe20000000f00 */
[----:B------:R-:W-:-:S07]  /*0640*/  VIADD R6, R6, 0xfff00000 ;  /* 0xfff0000006067836 */ /* 0x000fce0000000000 */
[----:B------:R-:W-:Y:S05]  /*0650*/  CALL.REL.NOINC `($__internal_0_$__cuda_sm20_dblrcp_rn_slowpath_v3) ;  /* 0x0000003400e47944 */ /* 0x000fea0003c00000 */
.L_x_10:
[----:B------:R-:W-:Y:S05]  /*0660*/  BSYNC.RECONVERGENT B3 ;  /* 0x0000000000037941 */ /* 0x000fea0003800200 */
.L_x_9:
[----:B------:R-:W2:Y:S04]  /*0670*/  LDG.E.64 R10, desc[UR16][R18.64+-0x8] ;  /* 0xfffff810120a7981 */ /* 0x000ea8000c1e1b00 */
[----:B------:R-:W3:Y:S04]  /*0680*/  LDG.E.64 R12, desc[UR16][R20.64+-0x8] ;  /* 0xfffff810140c7981 */ /* 0x000ee8000c1e1b00 */
[----:B------:R-:W4:Y:S04]  /*0690*/  LDG.E.64 R8, desc[UR16][R16.64+-0x8] ;  /* 0xfffff81010087981 */ /* 0x000f28000c1e1b00 */
[----:B------:R-:W5:Y:S01]  /*06a0*/  LDG.E.64 R42, desc[UR16][R14.64+-0x10] ;  /* 0xfffff0100e2a7981 */ /* 0x000f62000c1e1b00 */
[----:B------:R-:W-:Y:S01]  /*06b0*/  UMOV UR4, 0xe2308c3a ;  /* 0xe2308c3a00047882 */ /* 0x000fe20000000000 */
[----:B------:R-:W-:Y:S01]  /*06c0*/  UMOV UR5, 0x3ee5798e ;  /* 0x3ee5798e00057882 */ /* 0x000fe20000000000 */
[----:B------:R-:W-:Y:S01]  /*06d0*/  BSSY.RECONVERGENT B1, `(.L_x_11) ;  /* 0x000001c000017945 */ /* 0x000fe20003800200 */
[----:B--2---:R-:W-:-:S02]  /*06e0*/  DADD R10, -R24, R10 ;  /* 0x00000000180a7229 */ /* 0x004fc4000000010a */
[----:B---3--:R-:W-:-:S06]  /*06f0*/  DADD R12, -R26, R12 ;  /* 0x000000001a0c7229 */ /* 0x008fcc000000010c */
[----:B------:R-:W-:Y:S02]  /*0700*/  DMUL R40, R10, R10 ;  /* 0x0000000a0a287228 */ /* 0x000fe40000000000 */
[----:B----4-:R-:W-:Y:S02]  /*0710*/  DADD R8, -R22, R8 ;  /* 0x0000000016087229 */ /* 0x010fe40000000108 */
[-C--:B-----5:R-:W-:Y:S02]  /*0720*/  DMUL R36, R36, R42.reuse ;  /* 0x0000002a24247228 */ /* 0x0a0fe40000000000 */
[----:B------:R-:W-:Y:S02]  /*0730*/  DMUL R34, R34, R42 ;  /* 0x0000002a22227228 */ /* 0x000fe40000000000 */
[----:B------:R-:W-:Y:S02]  /*0740*/  DFMA R40, R12, R12, R40 ;  /* 0x0000000c0c28722b */ /* 0x000fe40000000028 */
[----:B------:R-:W-:-:S02]  /*0750*/  DMUL R28, R28, R42 ;  /* 0x0000002a1c1c7228 */ /* 0x000fc40000000000 */
[-C--:B------:R-:W-:Y:S02]  /*0760*/  DFMA R38, R36, R6.reuse, R38 ;  /* 0x000000062426722b */ /* 0x080fe40000000026 */
[----:B------:R-:W-:Y:S02]  /*0770*/  DFMA R30, R34, R6, R30 ;  /* 0x00000006221e722b */ /* 0x000fe4000000001e */
[----:B------:R-:W-:-:S08]  /*0780*/  DFMA R40, R8, R8, R40 ;  /* 0x000000080828722b */ /* 0x000fd00000000028 */
[----:B------:R-:W-:-:S08]  /*0790*/  DADD R40, R40, UR4 ;  /* 0x0000000428287e29 */ /* 0x000fd00008000000 */
[----:B------:R-:W-:-:S08]  /*07a0*/  DMUL R42, R40, R40 ;  /* 0x00000028282a7228 */ /* 0x000fd00000000000 */
[----:B------:R-:W-:-:S06]  /*07b0*/  DMUL R42, R40, R42 ;  /* 0x0000002a282a7228 */ /* 0x000fcc0000000000 */
[----:B------:R-:W0:Y:S02]  /*07c0*/  F2F.F32.F64 R0, R42 ;  /* 0x0000002a00007310 */ /* 0x000e240000301000 */
[----:B0-----:R-:W-:-:S06]  /*07d0*/  VIADD R36, R0, 0xf3000000 ;  /* 0xf300000000247836 */ /* 0x001fcc0000000000 */
[----:B------:R0:W1:Y:S01]  /*07e0*/  MUFU.RSQ R45, R0 ;  /* 0x00000000002d7308 */ /* 0x0000620000001400 */
[----:B------:R-:W-:Y:S01]  /*07f0*/  ISETP.GT.U32.AND P0, PT, R36, 0x727fffff, PT ;  /* 0x727fffff2400780c */ /* 0x000fe20003f04070 */
[----:B------:R-:W-:-:S12]  /*0800*/  DFMA R36, R28, R6, R32 ;  /* 0x000000061c24722b */ /* 0x000fd80000000020 */
[----:B0-----:R-:W-:Y:S05]  /*0810*/  @!P0 BRA `(.L_x_12) ;  /* 0x00000000000c8947 */ /* 0x001fea0003800000 */
[----:B------:R-:W-:-:S07]  /*0820*/  MOV R6, 0x840 ;  /* 0x0000084000067802 */ /* 0x000fce0000000f00 */
[----:B-1----:R-:W-:Y:S05]  /*0830*/  CALL.REL.NOINC `($__internal_1_$__cuda_sm20_sqrt_rn_f32_slowpath) ;  /* 0x0000003800187944 */ /* 0x002fea0003c00000 */
[----:B------:R-:W-:Y:S05]  /*0840*/  BRA `(.L_x_13) ;  /* 0x0000000000107947 */ /* 0x000fea0003800000 */
.L_x_12:
[----:B-1----:R-:W-:Y:S01]  /*0850*/  FMUL.FTZ R41, R0, R45 ;  /* 0x0000002d00297220 */ /* 0x002fe20000410000 */
[----:B------:R-:W-:-:S03]  /*0860*/  FMUL.FTZ R6, R45, 0.5 ;  /* 0x3f0000002d067820 */ /* 0x000fc60000410000 */
[----:B------:R-:W-:-:S04]  /*0870*/  FFMA R0, -R41, R41, R0 ;  /* 0x0000002929007223 */ /* 0x000fc80000000100 */
[----:B------:R-:W-:-:S07]  /*0880*/  FFMA R41, R0, R6, R41 ;  /* 0x0000000600297223 */ /* 0x000fce0000000029 */
.L_x_13:
[----:B------:R-:W-:Y:S05]  /*0890*/  BSYNC.RECONVERGENT B1 ;  /* 0x0000000000017941 */ /* 0x000fea0003800200 */
.L_x_11:
[----:B------:R-:W0:Y:S01]  /*08a0*/  F2F.F64.F32 R40, R41 ;  /* 0x0000002900287310 */ /* 0x000e220000201800 */
[----:B------:R-:W-:Y:S07]  /*08b0*/  BSSY.RECONVERGENT B3, `(.L_x_14) ;  /* 0x000000f000037945 */ /* 0x000fee0003800200 */
[----:B0-----:R-:W0:Y:S01]  /*08c0*/  MUFU.RCP64H R7, R41 ;  /* 0x0000002900077308 */ /* 0x001e220000001800 */
[----:B------:R-:W-:-:S04]  /*08d0*/  IADD3 R6, PT, PT, R41, 0x300402, RZ ;  /* 0x0030040229067810 */ /* 0x000fc80007ffe0ff */
[----:B------:R-:W-:Y:S02]  /*08e0*/  FSETP.GEU.AND P0, PT, |R6|, 5.8789094863358348022e-39, PT ;  /* 0x004004020600780b */ /* 0x000fe40003f0e200 */
[----:B0-----:R-:W-:-:S08]  /*08f0*/  DFMA R28, -R40, R6, 1 ;  /* 0x3ff00000281c742b */ /* 0x001fd00000000106 */
[----:B------:R-:W-:-:S08]  /*0900*/  DFMA R28, R28, R28, R28 ;  /* 0x0000001c1c1c722b */ /* 0x000fd0000000001c */
[----:B------:R-:W-:-:S08]  /*0910*/  DFMA R28, R6, R28, R6 ;  /* 0x0000001c061c722b */ /* 0x000fd00000000006 */
[----:B------:R-:W-:-:S08]  /*0920*/  DFMA R32, -R40, R28, 1 ;  /* 0x3ff000002820742b */ /* 0x000fd0000000011c */
[----:B------:R-:W-:Y:S01]  /*0930*/  DFMA R6, R28, R32, R28 ;  /* 0x000000201c06722b */ /* 0x000fe2000000001c */
[----:B------:R-:W-:Y:S10]  /*0940*/  @P0 BRA `(.L_x_15) ;  /* 0x0000000000140947 */ /* 0x000ff40003800000 */
[----:B------:R-:W-:Y:S01]  /*0950*/  LOP3.LUT R6, R41, 0x7fffffff, RZ, 0xc0, !PT ;  /* 0x7fffffff29067812 */ /* 0x000fe200078ec0ff */
[----:B------:R-:W-:Y:S01]  /*0960*/  IMAD.MOV.U32 R7, RZ, RZ, R41 ;  /* 0x000000ffff077224 */ /* 0x000fe200078e0029 */
[----:B------:R-:W-:-:S03]  /*0970*/  MOV R0, 0x9a0 ;  /* 0x000009a000007802 */ /* 0x000fc60000000f00 */
[----:B------:R-:W-:-:S07]  /*0980*/  VIADD R6, R6, 0xfff00000 ;  /* 0xfff0000006067836 */ /* 0x000fce0000000000 */
[----:B------:R-:W-:Y:S05]  /*0990*/  CALL.REL.NOINC `($__internal_0_$__cuda_sm20_dblrcp_rn_slowpath_v3) ;  /* 0x0000003400147944 */ /* 0x000fea0003c00000 */
.L_x_15:
[----:B------:R-:W-:Y:S05]  /*09a0*/  BSYNC.RECONVERGENT B3 ;  /* 0x0000000000037941 */ /* 0x000fea0003800200 */
.L_x_14:
        /* <DEDUP_REMOVED lines=17> */
[----:B------:R-:W-:Y:S02]  /*0ac0*/  DFMA R40, R28, R28, R40 ;  /* 0x0000001c1c28722b */ /* 0x000fe40000000028 */
[----:B------:R-:W-:-:S06]  /*0ad0*/  DFMA R36, R8, R6, R36 ;  /* 0x000000060824722b */ /* 0x000fcc0000000024 */
[----:B------:R-:W-:-:S08]  /*0ae0*/  DADD R40, R40, UR4 ;  /* 0x0000000428287e29 */ /* 0x000fd00008000000 */
[----:B------:R-:W-:-:S08]  /*0af0*/  DMUL R42, R40, R40 ;  /* 0x00000028282a7228 */ /* 0x000fd00000000000 */
[----:B------:R-:W-:-:S06]  /*0b00*/  DMUL R42, R40, R42 ;  /* 0x0000002a282a7228 */ /* 0x000fcc0000000000 */
[----:B------:R-:W0:Y:S02]  /*0b10*/  F2F.F32.F64 R0, R42 ;  /* 0x0000002a00007310 */ /* 0x000e240000301000 */
[----:B0-----:R-:W-:-:S06]  /*0b20*/  IADD3 R12, PT, PT, R0, -0xd000000, RZ ;  /* 0xf3000000000c7810 */ /* 0x001fcc0007ffe0ff */
[----:B------:R0:W1:Y:S01]  /*0b30*/  MUFU.RSQ R13, R0 ;  /* 0x00000000000d7308 */ /* 0x0000620000001400 */
[----:B------:R-:W-:-:S13]  /*0b40*/  ISETP.GT.U32.AND P0, PT, R12, 0x727fffff, PT ;  /* 0x727fffff0c00780c */ /* 0x000fda0003f04070 */
[----:B0-----:R-:W-:Y:S05]  /*0b50*/  @!P0 BRA `(.L_x_17) ;  /* 0x00000000000c8947 */ /* 0x001fea0003800000 */
[----:B------:R-:W-:-:S07]  /*0b60*/  MOV R6, 0xb80 ;  /* 0x00000b8000067802 */ /* 0x000fce0000000f00 */
[----:B-1----:R-:W-:Y:S05]  /*0b70*/  CALL.REL.NOINC `($__internal_1_$__cuda_sm20_sqrt_rn_f32_slowpath) ;  /* 0x0000003400487944 */ /* 0x002fea0003c00000 */
[----:B------:R-:W-:Y:S05]  /*0b80*/  BRA `(.L_x_18) ;  /* 0x0000000000107947 */ /* 0x000fea0003800000 */
.L_x_17:
[----:B-1----:R-:W-:Y:S01]  /*0b90*/  FMUL.FTZ R41, R0, R13 ;  /* 0x0000000d00297220 */ /* 0x002fe20000410000 */
[----:B------:R-:W-:-:S03]  /*0ba0*/  FMUL.FTZ R6, R13, 0.5 ;  /* 0x3f0000000d067820 */ /* 0x000fc60000410000 */
[----:B------:R-:W-:-:S04]  /*0bb0*/  FFMA R0, -R41, R41, R0 ;  /* 0x0000002929007223 */ /* 0x000fc80000000100 */
[----:B------:R-:W-:-:S07]  /*0bc0*/  FFMA R41, R0, R6, R41 ;  /* 0x0000000600297223 */ /* 0x000fce0000000029 */
.L_x_18:
[----:B------:R-:W-:Y:S05]  /*0bd0*/  BSYNC.RECONVERGENT B1 ;  /* 0x0000000000017941 */ /* 0x000fea0003800200 */
.L_x_16:
        /* <DEDUP_REMOVED lines=13> */
[----:B------:R-:W-:Y:S02]  /*0cb0*/  MOV R0, 0xce0 ;  /* 0x00000ce000007802 */ /* 0x000fe40000000f00 */
[----:B------:R-:W-:-:S07]  /*0cc0*/  IADD3 R6, PT, PT, R6, -0x100000, RZ ;  /* 0xfff0000006067810 */ /* 0x000fce0007ffe0ff */
[----:B------:R-:W-:Y:S05]  /*0cd0*/  CALL.REL.NOINC `($__internal_0_$__cuda_sm20_dblrcp_rn_slowpath_v3) ;  /* 0x0000003000447944 */ /* 0x000fea0003c00000 */
.L_x_20:
[----:B------:R-:W-:Y:S05]  /*0ce0*/  BSYNC.RECONVERGENT B3 ;  /* 0x0000000000037941 */ /* 0x000fea0003800200 */
.L_x_19:
        /* <DEDUP_REMOVED lines=23> */
[----:B0-----:R-:W-:-:S06]  /*0e60*/  VIADD R34, R0, 0xf3000000 ;  /* 0xf300000000227836 */ /* 0x001fcc0000000000 */
[----:B------:R0:W1:Y:S01]  /*0e70*/  MUFU.RSQ R35, R0 ;  /* 0x0000000000237308 */ /* 0x0000620000001400 */
[----:B------:R-:W-:-:S13]  /*0e80*/  ISETP.GT.U32.AND P0, PT, R34, 0x727fffff, PT ;  /* 0x727fffff2200780c */ /* 0x000fda0003f04070 */
[----:B0-----:R-:W-:Y:S05]  /*0e90*/  @!P0 BRA `(.L_x_22) ;  /* 0x00000000000c8947 */ /* 0x001fea0003800000 */
[----:B------:R-:W-:-:S07]  /*0ea0*/  MOV R6, 0xec0 ;  /* 0x00000ec000067802 */ /* 0x000fce0000000f00 */
[----:B-1----:R-:W-:Y:S05]  /*0eb0*/  CALL.REL.NOINC `($__internal_1_$__cuda_sm20_sqrt_rn_f32_slowpath) ;  /* 0x0000003000787944 */ /* 0x002fea0003c00000 */
[----:B------:R-:W-:Y:S05]  /*0ec0*/  BRA `(.L_x_23) ;  /* 0x0000000000107947 */ /* 0x000fea0003800000 */
.L_x_22:
[----:B-1----:R-:W-:Y:S01]  /*0ed0*/  FMUL.FTZ R41, R0, R35 ;  /* 0x0000002300297220 */ /* 0x002fe20000410000 */
[----:B------:R-:W-:-:S03]  /*0ee0*/  FMUL.FTZ R6, R35, 0.5 ;  /* 0x3f00000023067820 */ /* 0x000fc60000410000 */
[----:B------:R-:W-:-:S04]  /*0ef0*/  FFMA R0, -R41, R41, R0 ;  /* 0x0000002929007223 */ /* 0x000fc80000000100 */
[----:B------:R-:W-:-:S07]  /*0f00*/  FFMA R41, R0, R6, R41 ;  /* 0x0000000600297223 */ /* 0x000fce0000000029 */
.L_x_23:
[----:B------:R-:W-:Y:S05]  /*0f10*/  BSYNC.RECONVERGENT B1 ;  /* 0x0000000000017941 */ /* 0x000fea0003800200 */
.L_x_21:
        /* <DEDUP_REMOVED lines=16> */
.L_x_25:
[----:B------:R-:W-:Y:S05]  /*1020*/  BSYNC.RECONVERGENT B3 ;  /* 0x0000000000037941 */ /* 0x000fea0003800200 */
.L_x_24:
[----:B------:R0:W2:Y:S01]  /*1030*/  LDG.E.64 R28, desc[UR16][R14.64+0x8] ;  /* 0x000008100e1c7981 */ /* 0x0000a2000c1e1b00 */
[----:B------:R-:W-:Y:S01]  /*1040*/  VIADD R3, R3, 0x4 ;  /* 0x0000000403037836 */ /* 0x000fe20000000000 */
[----:B------:R-:W-:Y:S02]  /*1050*/  IADD3 R18, P2, PT, R18, 0x20, RZ ;  /* 0x0000002012127810 */ /* 0x000fe40007f5e0ff */
[----:B------:R-:W-:Y:S02]  /*1060*/  IADD3 R16, P3, PT, R16, 0x20, RZ ;  /* 0x0000002010107810 */ /* 0x000fe40007f7e0ff */
[----:B------:R-:W-:Y:S01]  /*1070*/  ISETP.NE.AND P0, PT, R3, RZ, PT ;  /* 0x000000ff0300720c */ /* 0x000fe20003f05270 */
[----:B------:R-:W-:Y:S01]  /*1080*/  IMAD.X R19, RZ, RZ, R19, P2 ;  /* 0x000000ffff137224 */ /* 0x000fe200010e0613 */
[----:B------:R-:W-:Y:S01]  /*1090*/  IADD3 R20, P1, PT, R20, 0x20, RZ ;  /* 0x0000002014147810 */ /* 0x000fe20007f3e0ff */
[----:B------:R-:W-:Y:S01]  /*10a0*/  IMAD.X R17, RZ, RZ, R17, P3 ;  /* 0x000000ffff117224 */ /* 0x000fe200018e0611 */
[----:B0-----:R-:W-:-:S02]  /*10b0*/  IADD3 R14, P4, PT, R14, 0x20, RZ ;  /* 0x000000200e0e7810 */ /* 0x001fc40007f9e0ff */
[----:B------:R-:W-:Y:S02]  /*10c0*/  IADD3.X R21, PT, PT, RZ, R21, RZ, P1, !PT ;  /* 0x00000015ff157210 */ /* 0x000fe40000ffe4ff */
[----:B------:R-:W-:Y:S01]  /*10d0*/  IADD3.X R15, PT, PT, RZ, R15, RZ, P4, !PT ;  /* 0x0000000fff0f7210 */ /* 0x000fe200027fe4ff */
[-C--:B--2---:R-:W-:Y:S02]  /*10e0*/  DMUL R12, R12, R28.reuse ;  /* 0x0000001c0c0c7228 */ /* 0x084fe40000000000 */
[-C--:B------:R-:W-:Y:S02]  /*10f0*/  DMUL R10, R10, R28.reuse ;  /* 0x0000001c0a0a7228 */ /* 0x080fe40000000000 */
[----:B------:R-:W-:-:S04]  /*1100*/  DMUL R8, R8, R28 ;  /* 0x0000001c08087228 */ /* 0x000fc80000000000 */
[-C--:B------:R-:W-:Y:S02]  /*1110*/  DFMA R38, R12, R6.reuse, R38 ;  /* 0x000000060c26722b */ /* 0x080fe40000000026 */
[-C--:B------:R-:W-:Y:S02]  /*1120*/  DFMA R30, R10, R6.reuse, R30 ;  /* 0x000000060a1e722b */ /* 0x080fe4000000001e */
[----:B------:R-:W-:Y:S01]  /*1130*/  DFMA R32, R8, R6, R36 ;  /* 0x000000060820722b */ /* 0x000fe20000000024 */
[----:B------:R-:W-:Y:S10]  /*1140*/  @P0 BRA `(.L_x_26) ;  /* 0xfffffff0008c0947 */ /* 0x000ff4000383ffff */
.L_x_5:
[----:B------:R-:W-:Y:S05]  /*1150*/  BSYNC.RECONVERGENT B2 ;  /* 0x0000000000027941 */ /* 0x000fea0003800200 */
.L_x_4:
[----:B------:R-:W-:-:S13]  /*1160*/  LOP3.LUT P0, R0, R4, 0x3, RZ, 0xc0, !PT ;  /* 0x0000000304007812 */ /* 0x000fda000780c0ff */
[----:B------:R-:W-:Y:S05]  /*1170*/  @!P0 BRA `(.L_x_3) ;  /* 0x0000000800d88947 */ /* 0x000fea0003800000 */
[----:B------:R-:W-:Y:S01]  /*1180*/  ISETP.NE.AND P0, PT, R0, 0x1, PT ;  /* 0x000000010000780c */ /* 0x000fe20003f05270 */
[----:B------:R-:W-:-:S12]  /*1190*/  BSSY.RECONVERGENT B2, `(.L_x_27) ;  /* 0x0000074000027945 */ /* 0x000fd80003800200 */
[----:B------:R-:W-:Y:S05]  /*11a0*/  @!P0 BRA `(.L_x_28) ;  /* 0x0000000400c88947 */ /* 0x000fea0003800000 */
[----:B------:R-:W0:Y:S08]  /*11b0*/  LDC.64 R34, c[0x0][0x398] ;  /* 0x0000e600ff227b82 */ /* 0x000e300000000a00 */
[----:B------:R-:W1:Y:S08]  /*11c0*/  LDC.64 R36, c[0x0][0x390] ;  /* 0x0000e400ff247b82 */ /* 0x000e700000000a00 */
[----:B------:R-:W2:Y:S01]  /*11d0*/  LDC.64 R28, c[0x0][0x3a0] ;  /* 0x0000e800ff1c7b82 */ /* 0x000ea20000000a00 */
[----:B0-----:R-:W-:-:S05]  /*11e0*/  IMAD.WIDE.U32 R34, R2, 0x8, R34 ;  /* 0x0000000802227825 */ /* 0x001fca00078e0022 */
[----:B------:R-:W3:Y:S01]  /*11f0*/  LDG.E.64 R18, desc[UR16][R34.64] ;  /* 0x0000001022127981 */ /* 0x000ee2000c1e1b00 */
[----:B-1----:R-:W-:-:S05]  /*1200*/  IMAD.WIDE.U32 R36, R2, 0x8, R36 ;  /* 0x0000000802247825 */ /* 0x002fca00078e0024 */
[----:B------:R-:W4:Y:S01]  /*1210*/  LDG.E.64 R20, desc[UR16][R36.64] ;  /* 0x0000001024147981 */ /* 0x000f22000c1e1b00 */
[----:B--2---:R-:W-:-:S05]  /*1220*/  IMAD.WIDE.U32 R28, R2, 0x8, R28 ;  /* 0x00000008021c7825 */ /* 0x004fca00078e001c */
[----:B------:R-:W2:Y:S01]  /*1230*/  LDG.E.64 R16, desc[UR16][R28.64] ;  /* 0x000000101c107981 */ /* 0x000ea2000c1e1b00 */
[----:B------:R-:W-:Y:S01]  /*1240*/  UMOV UR4, 0xe2308c3a ;  /* 0xe2308c3a00047882 */ /* 0x000fe20000000000 */
[----:B------:R-:W-:Y:S01]  /*1250*/  UMOV UR5, 0x3ee5798e ;  /* 0x3ee5798e00057882 */ /* 0x000fe20000000000 */
[----:B------:R-:W-:Y:S01]  /*1260*/  BSSY.RECONVERGENT B1, `(.L_x_29) ;  /* 0x0000017000017945 */ /* 0x000fe20003800200 */
[----:B---3-5:R-:W-:Y:S02]  /*1270*/  DADD R18, -R24, R18 ;  /* 0x0000000018127229 */ /* 0x028fe40000000112 */
[----:B----4-:R-:W-:-:S06]  /*1280*/  DADD R20, -R26, R20 ;  /* 0x000000001a147229 */ /* 0x010fcc0000000114 */
[----:B------:R-:W-:Y:S02]  /*1290*/  DMUL R6, R18, R18 ;  /* 0x0000001212067228 */ /* 0x000fe40000000000 */
[----:B--2---:R-:W-:-:S06]  /*12a0*/  DADD R16, -R22, R16 ;  /* 0x0000000016107229 */ /* 0x004fcc0000000110 */
[----:B------:R-:W-:-:S08]  /*12b0*/  DFMA R6, R20, R20, R6 ;  /* 0x000000141406722b */ /* 0x000fd00000000006 */
[----:B------:R-:W-:-:S08]  /*12c0*/  DFMA R6, R16, R16, R6 ;  /* 0x000000101006722b */ /* 0x000fd00000000006 */
[----:B------:R-:W-:-:S08]  /*12d0*/  DADD R6, R6, UR4 ;  /* 0x0000000406067e29 */ /* 0x000fd00008000000 */
[----:B------:R-:W-:-:S08]  /*12e0*/  DMUL R8, R6, R6 ;  /* 0x0000000606087228 */ /* 0x000fd00000000000 */
[----:B------:R-:W-:-:S10]  /*12f0*/  DMUL R8, R6, R8 ;  /* 0x0000000806087228 */ /* 0x000fd40000000000 */
[----:B------:R-:W0:Y:S02]  /*1300*/  F2F.F32.F64 R8, R8 ;  /* 0x0000000800087310 */ /* 0x000e240000301000 */
[----:B0-----:R-:W-:-:S06]  /*1310*/  VIADD R0, R8, 0xf3000000 ;  /* 0xf300000008007836 */ /* 0x001fcc0000000000 */
[----:B------:R0:W1:Y:S01]  /*1320*/  MUFU.RSQ R3, R8 ;  /* 0x0000000800037308 */ /* 0x0000620000001400 */
[----:B------:R-:W-:-:S13]  /*1330*/  ISETP.GT.U32.AND P0, PT, R0, 0x727fffff, PT ;  /* 0x727fffff0000780c */ /* 0x000fda0003f04070 */
[----:B0-----:R-:W-:Y:S05]  /*1340*/  @!P0 BRA `(.L_x_30) ;  /* 0x0000000000108947 */ /* 0x001fea0003800000 */
[----:B------:R-:W-:Y:S01]  /*1350*/  IMAD.MOV.U32 R0, RZ, RZ, R8 ;  /* 0x000000ffff007224 */ /* 0x000fe200078e0008 */
[----:B------:R-:W-:-:S07]  /*1360*/  MOV R6, 0x1380 ;  /* 0x0000138000067802 */ /* 0x000fce0000000f00 */
[----:B-1----:R-:W-:Y:S05]  /*1370*/  CALL.REL.NOINC `($__internal_1_$__cuda_sm20_sqrt_rn_f32_slowpath) ;  /* 0x0000002c00487944 */ /* 0x002fea0003c00000 */
[----:B------:R-:W-:Y:S05]  /*1380*/  BRA `(.L_x_31) ;  /* 0x0000000000107947 */ /* 0x000fea0003800000 */
.L_x_30:
[----:B-1----:R-:W-:Y:S01]  /*1390*/  FMUL.FTZ R41, R8, R3 ;  /* 0x0000000308297220 */ /* 0x002fe20000410000 */
[----:B------:R-:W-:-:S03]  /*13a0*/  FMUL.FTZ R3, R3, 0.5 ;  /* 0x3f00000003037820 */ /* 0x000fc60000410000 */
[----:B------:R-:W-:-:S04]  /*13b0*/  FFMA R0, -R41, R41, R8 ;  /* 0x0000002929007223 */ /* 0x000fc80000000108 */
[----:B------:R-:W-:-:S07]  /*13c0*/  FFMA R41, R0, R3, R41 ;  /* 0x0000000300297223 */ /* 0x000fce0000000029 */
.L_x_31:
[----:B------:R-:W-:Y:S05]  /*13d0*/  BSYNC.RECONVERGENT B1 ;  /* 0x0000000000017941 */ /* 0x000fea0003800200 */
.L_x_29:
        /* <DEDUP_REMOVED lines=16> */
.L_x_33:
[----:B------:R-:W-:Y:S05]  /*14e0*/  BSYNC.RECONVERGENT B3 ;  /* 0x0000000000037941 */ /* 0x000fea0003800200 */
.L_x_32:
[----:B------:R-:W2:Y:S01]  /*14f0*/  LDG.E.64 R10, desc[UR16][R34.64+0x8] ;  /* 0x00000810220a7981 */ /* 0x000ea2000c1e1b00 */
[----:B------:R-:W0:Y:S03]  /*1500*/  LDC.64 R14, c[0x0][0x388] ;  /* 0x0000e200ff0e7b82 */ /* 0x000e260000000a00 */
[----:B------:R-:W3:Y:S04]  /*1510*/  LDG.E.64 R12, desc[UR16][R36.64+0x8] ;  /* 0x00000810240c7981 */ /* 0x000ee8000c1e1b00 */
[----:B------:R-:W4:Y:S01]  /*1520*/  LDG.E.64 R8, desc[UR16][R28.64+0x8] ;  /* 0x000008101c087981 */ /* 0x000f22000c1e1b00 */
[----:B0-----:R-:W-:-:S05]  /*1530*/  IMAD.WIDE.U32 R14, R2, 0x8, R14 ;  /* 0x00000008020e7825 */ /* 0x001fca00078e000e */
[----:B------:R-:W5:Y:S01]  /*1540*/  LDG.E.64 R40, desc[UR16][R14.64] ;  /* 0x000000100e287981 */ /* 0x000f62000c1e1b00 */
[----:B------:R-:W-:Y:S01]  /*1550*/  UMOV UR4, 0xe2308c3a ;  /* 0xe2308c3a00047882 */ /* 0x000fe20000000000 */
[----:B------:R-:W-:Y:S01]  /*1560*/  UMOV UR5, 0x3ee5798e ;  /* 0x3ee5798e00057882 */ /* 0x000fe20000000000 */
[----:B------:R-:W-:Y:S01]  /*1570*/  BSSY.RECONVERGENT B1, `(.L_x_34) ;  /* 0x000001c000017945 */ /* 0x000fe20003800200 */
[----:B--2---:R-:W-:Y:S02]  /*1580*/  DADD R10, -R24, R10 ;  /* 0x00000000180a7229 */ /* 0x004fe4000000010a */
[----:B---3--:R-:W-:-:S06]  /*1590*/  DADD R12, -R26, R12 ;  /* 0x000000001a0c7229 */ /* 0x008fcc000000010c */
[----:B------:R-:W-:Y:S02]  /*15a0*/  DMUL R42, R10, R10 ;  /* 0x0000000a0a2a7228 */ /* 0x000fe40000000000 */
[----:B----4-:R-:W-:-:S06]  /*15b0*/  DADD R8, -R22, R8 ;  /* 0x0000000016087229 */ /* 0x010fcc0000000108 */
[----:B------:R-:W-:-:S08]  /*15c0*/  DFMA R42, R12, R12, R42 ;  /* 0x0000000c0c2a722b */ /* 0x000fd0000000002a */
[----:B------:R-:W-:Y:S02]  /*15d0*/  DFMA R42, R8, R8, R42 ;  /* 0x00000008082a722b */ /* 0x000fe4000000002a */
[----:B-----5:R-:W-:-:S06]  /*15e0*/  DMUL R20, R20, R40 ;  /* 0x0000002814147228 */ /* 0x020fcc0000000000 */
[----:B------:R-:W-:Y:S02]  /*15f0*/  DADD R42, R42, UR4 ;  /* 0x000000042a2a7e29 */ /* 0x000fe40008000000 */
[-C--:B------:R-:W-:Y:S02]  /*1600*/  DMUL R18, R18, R40.reuse ;  /* 0x0000002812127228 */ /* 0x080fe40000000000 */
[----:B------:R-:W-:Y:S02]  /*1610*/  DMUL R16, R16, R40 ;  /* 0x0000002810107228 */ /* 0x000fe40000000000 */
[----:B------:R-:W-:Y:S02]  /*1620*/  DFMA R38, R20, R6, R38 ;  /* 0x000000061426722b */ /* 0x000fe40000000026 */
[----:B------:R-:W-:Y:S02]  /*1630*/  DMUL R28, R42, R42 ;  /* 0x0000002a2a1c7228 */ /* 0x000fe40000000000 */
[----:B------:R-:W-:-:S02]  /*1640*/  DFMA R30, R18, R6, R30 ;  /* 0x00000006121e722b */ /* 0x000fc4000000001e */
[----:B------:R-:W-:-:S04]  /*1650*/  DFMA R32, R16, R6, R32 ;  /* 0x000000061020722b */ /* 0x000fc80000000020 */
        /* <DEDUP_REMOVED lines=9> */
.L_x_35:
[----:B-1----:R-:W-:Y:S01]  /*16f0*/  FMUL.FTZ R41, R0, R35 ;  /* 0x0000002300297220 */ /* 0x002fe20000410000 */
[----:B------:R-:W-:-:S03]  /*1700*/  FMUL.FTZ R3, R35, 0.5 ;  /* 0x3f00000023037820 */ /* 0x000fc60000410000 */
[----:B------:R-:W-:-:S04]  /*1710*/  FFMA R0, -R41, R41, R0 ;  /* 0x0000002929007223 */ /* 0x000fc80000000100 */
[----:B------:R-:W-:-:S07]  /*1720*/  FFMA R41, R0, R3, R41 ;  /* 0x0000000300297223 */ /* 0x000fce0000000029 */
.L_x_36:
[----:B------:R-:W-:Y:S05]  /*1730*/  BSYNC.RECONVERGENT B1 ;  /* 0x0000000000017941 */ /* 0x000fea0003800200 */
.L_x_34:
        /* <DEDUP_REMOVED lines=16> */
.L_x_38:
[----:B------:R-:W-:Y:S05]  /*1840*/  BSYNC.RECONVERGENT B3 ;  /* 0x0000000000037941 */ /* 0x000fea0003800200 */
.L_x_37:
[----:B------:R-:W2:Y:S01]  /*1850*/  LDG.E.64 R14, desc[UR16][R14.64+0x8] ;  /* 0x000008100e0e7981 */ /* 0x000ea2000c1e1b00 */
[----:B------:R-:W-:Y:S01]  /*1860*/  VIADD R2, R2, 0x2 ;  /* 0x0000000202027836 */ /* 0x000fe20000000000 */
[-C--:B--2---:R-:W-:Y:S02]  /*1870*/  DMUL R12, R12, R14.reuse ;  /* 0x0000000e0c0c7228 */ /* 0x084fe40000000000 */
[-C--:B------:R-:W-:Y:S02]  /*1880*/  DMUL R10, R10, R14.reuse ;  /* 0x0000000e0a0a7228 */ /* 0x080fe40000000000 */
[----:B------:R-:W-:-:S04]  /*1890*/  DMUL R8, R8, R14 ;  /* 0x0000000e08087228 */ /* 0x000fc80000000000 */
[-C--:B------:R-:W-:Y:S02]  /*18a0*/  DFMA R38, R12, R6.reuse, R38 ;  /* 0x000000060c26722b */ /* 0x080fe40000000026 */
[-C--:B------:R-:W-:Y:S02]  /*18b0*/  DFMA R30, R10, R6.reuse, R30 ;  /* 0x000000060a1e722b */ /* 0x080fe4000000001e */
[----:B------:R-:W-:-:S11]  /*18c0*/  DFMA R32, R8, R6, R32 ;  /* 0x000000060820722b */ /* 0x000fd60000000020 */
.L_x_28:
[----:B------:R-:W-:Y:S05]  /*18d0*/  BSYNC.RECONVERGENT B2 ;  /* 0x0000000000027941 */ /* 0x000fea0003800200 */
.L_x_27:
[----:B------:R-:W-:-:S04]  /*18e0*/  LOP3.LUT R0, R4, 0x1, RZ, 0xc0, !PT ;  /* 0x0000000104007812 */ /* 0x000fc800078ec0ff */
[----:B------:R-:W-:-:S13]  /*18f0*/  ISETP.NE.U32.AND P0, PT, R0, 0x1, PT ;  /* 0x000000010000780c */ /* 0x000fda0003f05070 */
[----:B------:R-:W-:Y:S05]  /*1900*/  @P0 BRA `(.L_x_3) ;  /* 0x0000000000f40947 */ /* 0x000fea0003800000 */
[----:B------:R-:W0:Y:S08]  /*1910*/  LDC.64 R8, c[0x0][0x398] ;  /* 0x0000e600ff087b82 */ /* 0x000e300000000a00 */
[----:B------:R-:W1:Y:S08]  /*1920*/  LDC.64 R6, c[0x0][0x390] ;  /* 0x0000e400ff067b82 */ /* 0x000e700000000a00 */
[----:B------:R-:W2:Y:S01]  /*1930*/  LDC.64 R10, c[0x0][0x3a0] ;  /* 0x0000e800ff0a7b82 */ /* 0x000ea20000000a00 */
[----:B0-----:R-:W-:-:S06]  /*1940*/  IMAD.WIDE.U32 R8, R2, 0x8, R8 ;  /* 0x0000000802087825 */ /* 0x001fcc00078e0008 */
[----:B------:R-:W3:Y:S01]  /*1950*/  LDG.E.64 R8, desc[UR16][R8.64] ;  /* 0x0000001008087981 */ /* 0x000ee2000c1e1b00 */
[----:B-1----:R-:W-:-:S06]  /*1960*/  IMAD.WIDE.U32 R6, R2, 0x8, R6 ;  /* 0x0000000802067825 */ /* 0x002fcc00078e0006 */
[----:B------:R-:W4:Y:S01]  /*1970*/  LDG.E.64 R6, desc[UR16][R6.64] ;  /* 0x0000001006067981 */ /* 0x000f22000c1e1b00 */
[----:B--2---:R-:W-:-:S06]  /*1980*/  IMAD.WIDE.U32 R10, R2, 0x8, R10 ;  /* 0x00000008020a7825 */ /* 0x004fcc00078e000a */
        /* <DEDUP_REMOVED lines=18> */
[----:B------:R-:W-:Y:S02]  /*1ab0*/  MOV R0, R6 ;  /* 0x0000000600007202 */ /* 0x000fe40000000f00 */
[----:B------:R-:W-:-:S07]  /*1ac0*/  MOV R6, 0x1ae0 ;  /* 0x00001ae000067802 */ /* 0x000fce0000000f00 */
[----:B-1----:R-:W-:Y:S05]  /*1ad0*/  CALL.REL.NOINC `($__internal_1_$__cuda_sm20_sqrt_rn_f32_slowpath) ;  /* 0x0000002400707944 */ /* 0x002fea0003c00000 */
[----:B------:R-:W-:Y:S05]  /*1ae0*/  BRA `(.L_x_41) ;  /* 0x0000000000107947 */ /* 0x000fea0003800000 */
.L_x_40:
[----:B-1----:R-:W-:Y:S01]  /*1af0*/  FMUL.FTZ R41, R6, R3 ;  /* 0x0000000306297220 */ /* 0x002fe20000410000 */
[----:B------:R-:W-:-:S03]  /*1b00*/  FMUL.FTZ R3, R3, 0.5 ;  /* 0x3f00000003037820 */ /* 0x000fc60000410000 */
[----:B------:R-:W-:-:S04]  /*1b10*/  FFMA R0, -R41, R41, R6 ;  /* 0x0000002929007223 */ /* 0x000fc80000000106 */
[----:B------:R-:W-:-:S07]  /*1b20*/  FFMA R41, R0, R3, R41 ;  /* 0x0000000300297223 */ /* 0x000fce0000000029 */
.L_x_41:
[----:B------:R-:W-:Y:S05]  /*1b30*/  BSYNC.RECONVERGENT B1 ;  /* 0x0000000000017941 */ /* 0x000fea0003800200 */
.L_x_39:
        /* <DEDUP_REMOVED lines=16> */
.L_x_43:
[----:B------:R-:W-:Y:S05]  /*1c40*/  BSYNC.RECONVERGENT B2 ;  /* 0x0000000000027941 */ /* 0x000fea0003800200 */
.L_x_42:
[----:B------:R-:W0:Y:S02]  /*1c50*/  LDC.64 R8, c[0x0][0x388] ;  /* 0x0000e200ff087b82 */ /* 0x000e240000000a00 */
[----:B0-----:R-:W-:-:S06]  /*1c60*/  IMAD.WIDE.U32 R2, R2, 0x8, R8 ;  /* 0x0000000802027825 */ /* 0x001fcc00078e0008 */
[----:B------:R-:W2:Y:S02]  /*1c70*/  LDG.E.64 R2, desc[UR16][R2.64] ;  /* 0x0000001002027981 */ /* 0x000ea4000c1e1b00 */
[-C--:B--2---:R-:W-:Y:S02]  /*1c80*/  DMUL R26, R26, R2.reuse ;  /* 0x000000021a1a7228 */ /* 0x084fe40000000000 */
[-C--:B------:R-:W-:Y:S02]  /*1c90*/  DMUL R24, R24, R2.reuse ;  /* 0x0000000218187228 */ /* 0x080fe40000000000 */
[----:B------:R-:W-:-:S04]  /*1ca0*/  DMUL R22, R22, R2 ;  /* 0x0000000216167228 */ /* 0x000fc80000000000 */
[-C--:B------:R-:W-:Y:S02]  /*1cb0*/  DFMA R38, R26, R6.reuse, R38 ;  /* 0x000000061a26722b */ /* 0x080fe40000000026 */
[-C--:B------:R-:W-:Y:S02]  /*1cc0*/  DFMA R30, R24, R6.reuse, R30 ;  /* 0x00000006181e722b */ /* 0x080fe4000000001e */
[----:B------:R-:W-:-:S11]  /*1cd0*/  DFMA R32, R22, R6, R32 ;  /* 0x000000061620722b */ /* 0x000fd60000000020 */
.L_x_3:
[----:B0-----:R-:W-:Y:S05]  /*1ce0*/  BSYNC.RECONVERGENT B0 ;  /* 0x0000000000007941 */ /* 0x001fea0003800200 */
.L_x_2:
[----:B------:R-:W0:Y:S01]  /*1cf0*/  LDCU UR4, c[0x0][0x380] ;  /* 0x00007000ff0477ac */ /* 0x000e220008000800 */
[----:B------:R-:W-:Y:S01]  /*1d00*/  BSSY.RECONVERGENT B0, `(.L_x_44) ;  /* 0x000004b000007945 */ /* 0x000fe20003800200 */
[----:B0-----:R-:W-:-:S13]  /*1d10*/  ISETP.GE.AND P0, PT, R4, UR4, PT ;  /* 0x0000000404007c0c */ /* 0x001fda000bf06270 */
[----:B------:R-:W-:Y:S05]  /*1d20*/  @P0 BRA `(.L_x_45) ;  /* 0x0000000400200947 */ /* 0x000fea0003800000 */
[----:B------:R-:W-:Y:S01]  /*1d30*/  ISETP.NE.AND P0, PT, R5, R4, PT ;  /* 0x000000040500720c */ /* 0x000fe20003f05270 */
[----:B------:R-:W-:-:S12]  /*1d40*/  BSSY.RECONVERGENT B2, `(.L_x_46) ;  /* 0x0000045000027945 */ /* 0x000fd80003800200 */
[----:B------:R-:W-:Y:S05]  /*1d50*/  @!P0 BRA `(.L_x_47) ;  /* 0x00000004000c8947 */ /* 0x000fea0003800000 */
[----:B------:R-:W0:Y:S08]  /*1d60*/  LDC.64 R14, c[0x0][0x398] ;  /* 0x0000e600ff0e7b82 */ /* 0x000e300000000a00 */
[----:B------:R-:W1:Y:S08]  /*1d70*/  LDC.64 R12, c[0x0][0x390] ;  /* 0x0000e400ff0c7b82 */ /* 0x000e700000000a00 */
[----:B------:R-:W2:Y:S01]  /*1d80*/  LDC.64 R18, c[0x0][0x3a0] ;  /* 0x0000e800ff127b82 */ /* 0x000ea20000000a00 */
[----:B0-----:R-:W-:-:S04]  /*1d90*/  IMAD.WIDE.U32 R2, R4, 0x8, R14 ;  /* 0x0000000804027825 */ /* 0x001fc800078e000e */
[C---:B------:R-:W-:Y:S02]  /*1da0*/  IMAD.WIDE R14, R5.reuse, 0x8, R14 ;  /* 0x00000008050e7825 */ /* 0x040fe400078e020e */
[----:B------:R-:W3:Y:S02]  /*1db0*/  LDG.E.64 R2, desc[UR16][R2.64] ;  /* 0x0000001002027981 */ /* 0x000ee4000c1e1b00 */
[C-C-:B-1----:R-:W-:Y:S02]  /*1dc0*/  IMAD.WIDE.U32 R6, R4.reuse, 0x8, R12.reuse ;  /* 0x0000000804067825 */ /* 0x142fe400078e000c */
[----:B------:R-:W3:Y:S02]  /*1dd0*/  LDG.E.64 R8, desc[UR16][R14.64] ;  /* 0x000000100e087981 */ /* 0x000ee4000c1e1b00 */
[----:B------:R-:W-:Y:S02]  /*1de0*/  IMAD.WIDE R12, R5, 0x8, R12 ;  /* 0x00000008050c7825 */ /* 0x000fe400078e020c */
[----:B------:R-:W4:Y:S02]  /*1df0*/  LDG.E.64 R6, desc[UR16][R6.64] ;  /* 0x0000001006067981 */ /* 0x000f24000c1e1b00 */
[----:B--2---:R-:W-:-:S02]  /*1e00*/  IMAD.WIDE.U32 R16, R4, 0x8, R18 ;  /* 0x0000000804107825 */ /* 0x004fc400078e0012 */
[----:B------:R-:W4:Y:S02]  /*1e10*/  LDG.E.64 R10, desc[UR16][R12.64] ;  /* 0x000000100c0a7981 */ /* 0x000f24000c1e1b00 */
[----:B------:R-:W-:Y:S02]  /*1e20*/  IMAD.WIDE R18, R5, 0x8, R18 ;  /* 0x0000000805127825 */ /* 0x000fe400078e0212 */
[----:B------:R-:W2:Y:S04]  /*1e30*/  LDG.E.64 R16, desc[UR16][R16.64] ;  /* 0x0000001010107981 */ /* 0x000ea8000c1e1b00 */
[----:B------:R-:W2:Y:S01]  /*1e40*/  LDG.E.64 R18, desc[UR16][R18.64] ;  /* 0x0000001012127981 */ /* 0x000ea2000c1e1b00 */
[----:B------:R-:W-:Y:S01]  /*1e50*/  UMOV UR4, 0xe2308c3a ;  /* 0xe2308c3a00047882 */ /* 0x000fe20000000000 */
[----:B------:R-:W-:Y:S01]  /*1e60*/  UMOV UR5, 0x3ee5798e ;  /* 0x3ee5798e00057882 */ /* 0x000fe20000000000 */
[----:B------:R-:W-:Y:S01]  /*1e70*/  BSSY.RECONVERGENT B1, `(.L_x_48) ;  /* 0x0000017000017945 */ /* 0x000fe20003800200 */
[----:B---3--:R-:W-:-:S02]  /*1e80*/  DADD R8, R2, -R8 ;  /* 0x0000000002087229 */ /* 0x008fc40000000808 */
[----:B----4-:R-:W-:-:S06]  /*1e90*/  DADD R10, R6, -R10 ;  /* 0x00000000060a7229 */ /* 0x010fcc000000080a */
[----:B------:R-:W-:Y:S02]  /*1ea0*/  DMUL R14, R8, R8 ;  /* 0x00000008080e7228 */ /* 0x000fe40000000000 */
[----:B--2---:R-:W-:-:S06]  /*1eb0*/  DADD R2, R16, -R18 ;  /* 0x0000000010027229 */ /* 0x004fcc0000000812 */
[----:B------:R-:W-:-:S08]  /*1ec0*/  DFMA R14, R10, R10, R14 ;  /* 0x0000000a0a0e722b */ /* 0x000fd0000000000e */
[----:B------:R-:W-:-:S08]  /*1ed0*/  DFMA R14, R2, R2, R14 ;  /* 0x00000002020e722b */ /* 0x000fd0000000000e */
        /* <DEDUP_REMOVED lines=8> */
[----:B------:R-:W-:Y:S01]  /*1f60*/  IMAD.MOV.U32 R0, RZ, RZ, R12 ;  /* 0x000000ffff007224 */ /* 0x000fe200078e000c */
[----:B------:R-:W-:-:S07]  /*1f70*/  MOV R6, 0x1f90 ;  /* 0x00001f9000067802 */ /* 0x000fce0000000f00 */
[----:B-1---5:R-:W-:Y:S05]  /*1f80*/  CALL.REL.NOINC `($__internal_1_$__cuda_sm20_sqrt_rn_f32_slowpath) ;  /* 0x0000002000447944 */ /* 0x022fea0003c00000 */
[----:B------:R-:W-:Y:S05]  /*1f90*/  BRA `(.L_x_50) ;  /* 0x0000000000107947 */ /* 0x000fea0003800000 */
.L_x_49:
[----:B-1----:R-:W-:Y:S01]  /*1fa0*/  FMUL.FTZ R41, R12, R13 ;  /* 0x0000000d0c297220 */ /* 0x002fe20000410000 */
[----:B------:R-:W-:-:S03]  /*1fb0*/  FMUL.FTZ R6, R13, 0.5 ;  /* 0x3f0000000d067820 */ /* 0x000fc60000410000 */
[----:B------:R-:W-:-:S04]  /*1fc0*/  FFMA R0, -R41, R41, R12 ;  /* 0x0000002929007223 */ /* 0x000fc8000000010c */
[----:B------:R-:W-:-:S07]  /*1fd0*/  FFMA R41, R0, R6, R41 ;  /* 0x0000000600297223 */ /* 0x000fce0000000029 */
.L_x_50:
[----:B------:R-:W-:Y:S05]  /*1fe0*/  BSYNC.RECONVERGENT B1 ;  /* 0x0000000000017941 */ /* 0x000fea0003800200 */
.L_x_48:
        /* <DEDUP_REMOVED lines=15> */
[----:B-----5:R-:W-:Y:S05]  /*20e0*/  CALL.REL.NOINC `($__internal_0_$__cuda_sm20_dblrcp_rn_slowpath_v3) ;  /* 0x0000001c00407944 */ /* 0x020fea0003c00000 */
.L_x_52:
[----:B------:R-:W-:Y:S05]  /*20f0*/  BSYNC.RECONVERGENT B3 ;  /* 0x0000000000037941 */ /* 0x000fea0003800200 */
.L_x_51:
        /* <DEDUP_REMOVED lines=9> */
.L_x_47:
[----:B------:R-:W-:Y:S05]  /*2190*/  BSYNC.RECONVERGENT B2 ;  /* 0x0000000000027941 */ /* 0x000fea0003800200 */
.L_x_46:
[----:B------:R-:W-:-:S07]  /*21a0*/  IADD3 R4, PT, PT, R4, 0x1, RZ ;  /* 0x0000000104047810 */ /* 0x000fce0007ffe0ff */
.L_x_45:
[----:B------:R-:W-:Y:S05]  /*21b0*/  BSYNC.RECONVERGENT B0 ;  /* 0x0000000000007941 */ /* 0x000fea0003800200 */
.L_x_44:
[----:B------:R-:W0:Y:S01]  /*21c0*/  LDCU UR4, c[0x0][0x380] ;  /* 0x00007000ff0477ac */ /* 0x000e220008000800 */
[----:B------:R-:W-:Y:S01]  /*21d0*/  BSSY.RECONVERGENT B0, `(.L_x_53) ;  /* 0x00001b7000007945 */ /* 0x000fe20003800200 */
[----:B0-----:R-:W-:-:S13]  /*21e0*/  ISETP.GE.AND P0, PT, R4, UR4, PT ;  /* 0x0000000404007c0c */ /* 0x001fda000bf06270 */
[----:B------:R-:W-:Y:S05]  /*21f0*/  @P0 BRA `(.L_x_54) ;  /* 0x0000001800d00947 */ /* 0x000fea0003800000 */
[----:B------:R-:W0:Y:S08]  /*2200*/  LDC.64 R2, c[0x0][0x390] ;  /* 0x0000e400ff027b82 */ /* 0x000e300000000a00 */
[----:B------:R-:W1:Y:S08]  /*2210*/  LDC.64 R10, c[0x0][0x3a0] ;  /* 0x0000e800ff0a7b82 */ /* 0x000e700000000a00 */
[----:B------:R-:W2:Y:S01]  /*2220*/  LDC.64 R6, c[0x0][0x398] ;  /* 0x0000e600ff067b82 */ /* 0x000ea20000000a00 */
[----:B0-----:R-:W-:-:S06]  /*2230*/  IMAD.WIDE R8, R5, 0x8, R2 ;  /* 0x0000000805087825 */ /* 0x001fcc00078e0202 */
[----:B------:R-:W5:Y:S01]  /*2240*/  LDG.E.64 R8, desc[UR16][R8.64] ;  /* 0x0000001008087981 */ /* 0x000f62000c1e1b00 */
[----:B-1----:R-:W-:-:S06]  /*2250*/  IMAD.WIDE R12, R5, 0x8, R10 ;  /* 0x00000008050c7825 */ /* 0x002fcc00078e020a */
[----:B------:R-:W5:Y:S01]  /*2260*/  LDG.E.64 R12, desc[UR16][R12.64] ;  /* 0x000000100c0c7981 */ /* 0x000f62000c1e1b00 */
[----:B--2---:R-:W-:-:S05]  /*2270*/  IMAD.WIDE R6, R5, 0x8, R6 ;  /* 0x0000000805067825 */ /* 0x004fca00078e0206 */
[----:B------:R0:W5:Y:S01]  /*2280*/  LDG.E.64 R10, desc[UR16][R6.64] ;  /* 0x00000010060a7981 */ /* 0x000162000c1e1b00 */
[----:B------:R-:W-:-:S05]  /*2290*/  VIADD R0, R4, -UR4 ;  /* 0x8000000404007c36 */ /* 0x000fca0008000000 */
[----:B------:R-:W-:Y:S01]  /*22a0*/  ISETP.GT.U32.AND P0, PT, R0, -0x4, PT ;  /* 0xfffffffc0000780c */ /* 0x000fe20003f04070 */
[----:B------:R-:W-:Y:S01]  /*22b0*/  BSSY.RECONVERGENT B2, `(.L_x_55) ;  /* 0x00000f0000027945 */ /* 0x000fe20003800200 */
[----:B------:R-:W-:-:S11]  /*22c0*/  IADD3 R3, PT, PT, -R4, UR4, RZ ;  /* 0x0000000404037c10 */ /* 0x000fd6000fffe1ff */
[----:B0-----:R-:W-:Y:S05]  /*22d0*/  @P0 BRA `(.L_x_56) ;  /* 0x0000000c00b40947 */ /* 0x001fea0003800000 */
[----:B------:R-:W0:Y:S01]  /*22e0*/  LDCU.64 UR6, c[0x0][0x388] ;  /* 0x00007100ff0677ac */ /* 0x000e220008000a00 */
[----:B------:R-:W-:Y:S01]  /*22f0*/  MOV R7, 0x0 ;  /* 0x0000000000077802 */ /* 0x000fe20000000f00 */
[----:B------:R-:W-:Y:S01]  /*2300*/  IMAD.MOV.U32 R6, RZ, RZ, 0x10 ;  /* 0x00000010ff067424 */ /* 0x000fe200078e00ff */
[----:B------:R-:W-:Y:S01]  /*2310*/  LOP3.LUT R2, R3, 0xfffffffc, RZ, 0xc0, !PT ;  /* 0xfffffffc03027812 */ /* 0x000fe200078ec0ff */
[----:B------:R-:W1:Y:S02]  /*2320*/  LDCU.128 UR8, c[0x0][0x390] ;  /* 0x00007200ff0877ac */ /* 0x000e640008000c00 */
[----:B------:R-:W-:Y:S01]  /*2330*/  IMAD.WIDE.U32 R6, R4, 0x8, R6 ;  /* 0x0000000804067825 */ /* 0x000fe200078e0006 */
[----:B------:R-:W2:Y:S03]  /*2340*/  LDCU.64 UR12, c[0x0][0x3a0] ;  /* 0x00007400ff0c77ac */ /* 0x000ea60008000a00 */
[----:B------:R-:W-:Y:S01]  /*2350*/  IMAD.MOV R2, RZ, RZ, -R2 ;  /* 0x000000ffff027224 */ /* 0x000fe200078e0a02 */
[----:B0-----:R-:W-:-:S02]  /*2360*/  IADD3 R20, P2, PT, R6, UR6, RZ ;  /* 0x0000000606147c10 */ /* 0x001fc4000ff5e0ff */
[C---:B-1----:R-:W-:Y:S02]  /*2370*/  IADD3 R16, P0, PT, R6.reuse, UR8, RZ ;  /* 0x0000000806107c10 */ /* 0x042fe4000ff1e0ff */
[C---:B------:R-:W-:Y:S02]  /*2380*/  IADD3 R14, P1, PT, R6.reuse, UR10, RZ ;  /* 0x0000000a060e7c10 */ /* 0x040fe4000ff3e0ff */
[----:B--2---:R-:W-:Y:S02]  /*2390*/  IADD3 R18, P3, PT, R6, UR12, RZ ;  /* 0x0000000c06127c10 */ /* 0x004fe4000ff7e0ff */
[C---:B------:R-:W-:Y:S02]  /*23a0*/  IADD3.X R17, PT, PT, R7.reuse, UR9, RZ, P0, !PT ;  /* 0x0000000907117c10 */ /* 0x040fe400087fe4ff */
[C---:B------:R-:W-:Y:S02]  /*23b0*/  IADD3.X R15, PT, PT, R7.reuse, UR11, RZ, P1, !PT ;  /* 0x0000000b070f7c10 */ /* 0x040fe40008ffe4ff */
[----:B------:R-:W-:-:S02]  /*23c0*/  IADD3.X R21, PT, PT, R7, UR7, RZ, P2, !PT ;  /* 0x0000000707157c10 */ /* 0x000fc400097fe4ff */
[----:B------:R-:W-:-:S07]  /*23d0*/  IADD3.X R19, PT, PT, R7, UR13, RZ, P3, !PT ;  /* 0x0000000d07137c10 */ /* 0x000fce0009ffe4ff */
.L_x_77:
[----:B-----5:R-:W2:Y:S04]  /*23e0*/  LDG.E.64 R24, desc[UR16][R14.64+-0x10] ;  /* 0xfffff0100e187981 */ /* 0x020ea8000c1e1b00 */
[----:B------:R-:W3:Y:S04]  /*23f0*/  LDG.E.64 R26, desc[UR16][R16.64+-0x10] ;  /* 0xfffff010101a7981 */ /* 0x000ee8000c1e1b00 */
[----:B------:R-:W4:Y:S01]  /*2400*/  LDG.E.64 R22, desc[UR16][R18.64+-0x10] ;  /* 0xfffff01012167981 */ /* 0x000f22000c1e1b00 */
[----:B------:R-:W-:Y:S01]  /*2410*/  UMOV UR6, 0xe2308c3a ;  /* 0xe2308c3a00067882 */ /* 0x000fe20000000000 */
[----:B------:R-:W-:Y:S01]  /*2420*/  UMOV UR7, 0x3ee5798e ;  /* 0x3ee5798e00077882 */ /* 0x000fe20000000000 */
[----:B------:R-:W-:Y:S01]  /*2430*/  BSSY.RECONVERGENT B1, `(.L_x_57) ;  /* 0x0000017000017945 */ /* 0x000fe20003800200 */
[----:B--2---:R-:W-:-:S02]  /*2440*/  DADD R24, -R10, R24 ;  /* 0x000000000a187229 */ /* 0x004fc40000000118 */
        /* <DEDUP_REMOVED lines=17> */
.L_x_58:
[----:B-1----:R-:W-:Y:S01]  /*2560*/  FMUL.FTZ R41, R28, R7 ;  /* 0x000000071c297220 */ /* 0x002fe20000410000 */
[----:B------:R-:W-:-:S03]  /*2570*/  FMUL.FTZ R6, R7, 0.5 ;  /* 0x3f00000007067820 */ /* 0x000fc60000410000 */
[----:B------:R-:W-:-:S04]  /*2580*/  FFMA R0, -R41, R41, R28 ;  /* 0x0000002929007223 */ /* 0x000fc8000000011c */
[----:B------:R-:W-:-:S07]  /*2590*/  FFMA R41, R0, R6, R41 ;  /* 0x0000000600297223 */ /* 0x000fce0000000029 */
.L_x_59:
[----:B------:R-:W-:Y:S05]  /*25a0*/  BSYNC.RECONVERGENT B1 ;  /* 0x0000000000017941 */ /* 0x000fea0003800200 */
.L_x_57:
        /* <DEDUP_REMOVED lines=16> */
.L_x_61:
[----:B------:R-:W-:Y:S05]  /*26b0*/  BSYNC.RECONVERGENT B3 ;  /* 0x0000000000037941 */ /* 0x000fea0003800200 */
.L_x_60:
        /* <DEDUP_REMOVED lines=30> */
.L_x_63:
[----:B-1----:R-:W-:Y:S01]  /*28a0*/  FMUL.FTZ R41, R0, R27 ;  /* 0x0000001b00297220 */ /* 0x002fe20000410000 */
[----:B------:R-:W-:-:S03]  /*28b0*/  FMUL.FTZ R6, R27, 0.5 ;  /* 0x3f0000001b067820 */ /* 0x000fc60000410000 */
[----:B------:R-:W-:-:S04]  /*28c0*/  FFMA R0, -R41, R41, R0 ;  /* 0x0000002929007223 */ /* 0x000fc80000000100 */
[----:B------:R-:W-:-:S07]  /*28d0*/  FFMA R41, R0, R6, R41 ;  /* 0x0000000600297223 */ /* 0x000fce0000000029 */
.L_x_64:
[----:B------:R-:W-:Y:S05]  /*28e0*/  BSYNC.RECONVERGENT B1 ;  /* 0x0000000000017941 */ /* 0x000fea0003800200 */
.L_x_62:
        /* <DEDUP_REMOVED lines=16> */
.L_x_66:
[----:B------:R-:W-:Y:S05]  /*29f0*/  BSYNC.RECONVERGENT B3 ;  /* 0x0000000000037941 */ /* 0x000fea0003800200 */
.L_x_65:
        /* <DEDUP_REMOVED lines=14> */
[----:B------:R-:W-:-:S04]  /*2ae0*/  DMUL R42, R28, R42 ;  /* 0x0000002a1c2a7228 */ /* 0x000fc80000000000 */
[----:B------:R-:W-:Y:S02]  /*2af0*/  DFMA R30, R34, R6, R30 ;  /* 0x00000006221e722b */ /* 0x000fe4000000001e */
[----:B------:R-:W-:Y:S02]  /*2b00*/  DFMA R40, R26, R26, R40 ;  /* 0x0000001a1a28722b */ /* 0x000fe40000000028 */
[----:B------:R-:W-:-:S06]  /*2b10*/  DFMA R32, R42, R6, R32 ;  /* 0x000000062a20722b */ /* 0x000fcc0000000020 */
[----:B------:R-:W-:-:S08]  /*2b20*/  DADD R40, R40, UR6 ;  /* 0x0000000628287e29 */ /* 0x000fd00008000000 */
[----:B------:R-:W-:-:S08]  /*2b30*/  DMUL R28, R40, R40 ;  /* 0x00000028281c7228 */ /* 0x000fd00000000000 */
[----:B------:R-:W-:Y:S02]  /*2b40*/  DMUL R40, R40, R28 ;  /* 0x0000001c28287228 */ /* 0x000fe40000000000 */
[----:B------:R-:W-:-:S04]  /*2b50*/  DFMA R28, R36, R6, R38 ;  /* 0x00000006241c722b */ /* 0x000fc80000000026 */
        /* <DEDUP_REMOVED lines=8> */
.L_x_68:
[----:B-1----:R-:W-:Y:S01]  /*2be0*/  FMUL.FTZ R41, R0, R37 ;  /* 0x0000002500297220 */ /* 0x002fe20000410000 */
[----:B------:R-:W-:-:S03]  /*2bf0*/  FMUL.FTZ R6, R37, 0.5 ;  /* 0x3f00000025067820 */ /* 0x000fc60000410000 */
[----:B------:R-:W-:-:S04]  /*2c00*/  FFMA R0, -R41, R41, R0 ;  /* 0x0000002929007223 */ /* 0x000fc80000000100 */
[----:B------:R-:W-:-:S07]  /*2c10*/  FFMA R41, R0, R6, R41 ;  /* 0x0000000600297223 */ /* 0x000fce0000000029 */
.L_x_69:
[----:B------:R-:W-:Y:S05]  /*2c20*/  BSYNC.RECONVERGENT B1 ;  /* 0x0000000000017941 */ /* 0x000fea0003800200 */
.L_x_67:
        /* <DEDUP_REMOVED lines=16> */
.L_x_71:
[----:B------:R-:W-:Y:S05]  /*2d30*/  BSYNC.RECONVERGENT B3 ;  /* 0x0000000000037941 */ /* 0x000fea0003800200 */
.L_x_70:
        /* <DEDUP_REMOVED lines=30> */
.L_x_73:
[----:B-1----:R-:W-:Y:S01]  /*2f20*/  FMUL.FTZ R41, R0, R25 ;  /* 0x0000001900297220 */ /* 0x002fe20000410000 */
[----:B------:R-:W-:-:S03]  /*2f30*/  FMUL.FTZ R6, R25, 0.5 ;  /* 0x3f00000019067820 */ /* 0x000fc60000410000 */
[----:B------:R-:W-:-:S04]  /*2f40*/  FFMA R0, -R41, R41, R0 ;  /* 0x0000002929007223 */ /* 0x000fc80000000100 */
[----:B------:R-:W-:-:S07]  /*2f50*/  FFMA R41, R0, R6, R41 ;  /* 0x0000000600297223 */ /* 0x000fce0000000029 */
.L_x_74:
[----:B------:R-:W-:Y:S05]  /*2f60*/  BSYNC.RECONVERGENT B1 ;  /* 0x0000000000017941 */ /* 0x000fea0003800200 */
.L_x_72:
        /* <DEDUP_REMOVED lines=16> */
.L_x_76:
[----:B------:R-:W-:Y:S05]  /*3070*/  BSYNC.RECONVERGENT B3 ;  /* 0x0000000000037941 */ /* 0x000fea0003800200 */
.L_x_75:
        /* <DEDUP_REMOVED lines=10> */
[----:B------:R-:W-:Y:S02]  /*3120*/  IADD3.X R21, PT, PT, RZ, R21, RZ, P3, !PT ;  /* 0x00000015ff157210 */ /* 0x000fe40001ffe4ff */
[----:B------:R-:W-:Y:S01]  /*3130*/  IADD3 R4, PT, PT, R4, 0x4, RZ ;  /* 0x0000000404047810 */ /* 0x000fe20007ffe0ff */
[-C--:B--2---:R-:W-:Y:S02]  /*3140*/  DMUL R36, R36, R22.reuse ;  /* 0x0000001624247228 */ /* 0x084fe40000000000 */
[-C--:B------:R-:W-:Y:S02]  /*3150*/  DMUL R34, R34, R22.reuse ;  /* 0x0000001622227228 */ /* 0x080fe40000000000 */
[----:B------:R-:W-:-:S04]  /*3160*/  DMUL R22, R38, R22 ;  /* 0x0000001626167228 */ /* 0x000fc80000000000 */
[-C--:B------:R-:W-:Y:S02]  /*3170*/  DFMA R38, R36, R6.reuse, R28 ;  /* 0x000000062426722b */ /* 0x080fe4000000001c */
[-C--:B------:R-:W-:Y:S02]  /*3180*/  DFMA R30, R34, R6.reuse, R30 ;  /* 0x00000006221e722b */ /* 0x080fe4000000001e */
[----:B------:R-:W-:Y:S01]  /*3190*/  DFMA R32, R22, R6, R32 ;  /* 0x000000061620722b */ /* 0x000fe20000000020 */
[----:B------:R-:W-:Y:S10]  /*31a0*/  @P0 BRA `(.L_x_77) ;  /* 0xfffffff0008c0947 */ /* 0x000ff4000383ffff */
.L_x_56:
[----:B------:R-:W-:Y:S05]  /*31b0*/  BSYNC.RECONVERGENT B2 ;  /* 0x0000000000027941 */ /* 0x000fea0003800200 */
.L_x_55:
        /* <DEDUP_REMOVED lines=9> */
[----:B-----5:R-:W3:Y:S01]  /*3250*/  LDG.E.64 R24, desc[UR16][R34.64] ;  /* 0x0000001022187981 */ /* 0x020ee2000c1e1b00 */
[----:B-1----:R-:W-:-:S05]  /*3260*/  IMAD.WIDE.U32 R36, R4, 0x8, R36 ;  /* 0x0000000804247825 */ /* 0x002fca00078e0024 */
[----:B------:R-:W4:Y:S01]  /*3270*/  LDG.E.64 R26, desc[UR16][R36.64] ;  /* 0x00000010241a7981 */ /* 0x000f22000c1e1b00 */
[----:B--2---:R-:W-:-:S05]  /*3280*/  IMAD.WIDE.U32 R28, R4, 0x8, R28 ;  /* 0x00000008041c7825 */ /* 0x004fca00078e001c */
[----:B------:R-:W2:Y:S01]  /*3290*/  LDG.E.64 R22, desc[UR16][R28.64] ;  /* 0x000000101c167981 */ /* 0x000ea2000c1e1b00 */
[----:B------:R-:W-:Y:S01]  /*32a0*/  UMOV UR6, 0xe2308c3a ;  /* 0xe2308c3a00067882 */ /* 0x000fe20000000000 */
[----:B------:R-:W-:Y:S01]  /*32b0*/  UMOV UR7, 0x3ee5798e ;  /* 0x3ee5798e00077882 */ /* 0x000fe20000000000 */
[----:B------:R-:W-:Y:S01]  /*32c0*/  BSSY.RECONVERGENT B1, `(.L_x_80) ;  /* 0x0000017000017945 */ /* 0x000fe20003800200 */
[----:B---3--:R-:W-:Y:S02]  /*32d0*/  DADD R24, -R10, R24 ;  /* 0x000000000a187229 */ /* 0x008fe40000000118 */
        /* <DEDUP_REMOVED lines=17> */
.L_x_81:
[----:B-1----:R-:W-:Y:S01]  /*33f0*/  FMUL.FTZ R41, R14, R7 ;  /* 0x000000070e297220 */ /* 0x002fe20000410000 */
[----:B------:R-:W-:-:S03]  /*3400*/  FMUL.FTZ R2, R7, 0.5 ;  /* 0x3f00000007027820 */ /* 0x000fc60000410000 */
[----:B------:R-:W-:-:S04]  /*3410*/  FFMA R0, -R41, R41, R14 ;  /* 0x0000002929007223 */ /* 0x000fc8000000010e */
[----:B------:R-:W-:-:S07]  /*3420*/  FFMA R41, R0, R2, R41 ;  /* 0x0000000200297223 */ /* 0x000fce0000000029 */
.L_x_82:
[----:B------:R-:W-:Y:S05]  /*3430*/  BSYNC.RECONVERGENT B1 ;  /* 0x0000000000017941 */ /* 0x000fea0003800200 */
.L_x_80:
        /* <DEDUP_REMOVED lines=16> */
.L_x_84:
[----:B------:R-:W-:Y:S05]  /*3540*/  BSYNC.RECONVERGENT B3 ;  /* 0x0000000000037941 */ /* 0x000fea0003800200 */
.L_x_83:
        /* <DEDUP_REMOVED lines=32> */
.L_x_86:
[----:B-1----:R-:W-:Y:S01]  /*3750*/  FMUL.FTZ R41, R0, R35 ;  /* 0x0000002300297220 */ /* 0x002fe20000410000 */
[----:B------:R-:W-:-:S03]  /*3760*/  FMUL.FTZ R2, R35, 0.5 ;  /* 0x3f00000023027820 */ /* 0x000fc60000410000 */
[----:B------:R-:W-:-:S04]  /*3770*/  FFMA R0, -R41, R41, R0 ;  /* 0x0000002929007223 */ /* 0x000fc80000000100 */
[----:B------:R-:W-:-:S07]  /*3780*/  FFMA R41, R0, R2, R41 ;  /* 0x0000000200297223 */ /* 0x000fce0000000029 */
.L_x_87:
[----:B------:R-:W-:Y:S05]  /*3790*/  BSYNC.RECONVERGENT B1 ;  /* 0x0000000000017941 */ /* 0x000fea0003800200 */
.L_x_85:
        /* <DEDUP_REMOVED lines=16> */
.L_x_89:
[----:B------:R-:W-:Y:S05]  /*38a0*/  BSYNC.RECONVERGENT B3 ;  /* 0x0000000000037941 */ /* 0x000fea0003800200 */
.L_x_88:
[----:B------:R-:W2:Y:S01]  /*38b0*/  LDG.E.64 R20, desc[UR16][R20.64+0x8] ;  /* 0x0000081014147981 */ /* 0x000ea2000c1e1b00 */
[----:B------:R-:W-:Y:S01]  /*38c0*/  IADD3 R4, PT, PT, R4, 0x2, RZ ;  /* 0x0000000204047810 */ /* 0x000fe20007ffe0ff */
[-C--:B--2---:R-:W-:Y:S02]  /*38d0*/  DMUL R18, R18, R20.reuse ;  /* 0x0000001412127228 */ /* 0x084fe40000000000 */
[-C--:B------:R-:W-:Y:S02]  /*38e0*/  DMUL R16, R16, R20.reuse ;  /* 0x0000001410107228 */ /* 0x080fe40000000000 */
[----:B------:R-:W-:-:S04]  /*38f0*/  DMUL R14, R14, R20 ;  /* 0x000000140e0e7228 */ /* 0x000fc80000000000 */
[-C--:B------:R-:W-:Y:S02]  /*3900*/  DFMA R38, R18, R6.reuse, R38 ;  /* 0x000000061226722b */ /* 0x080fe40000000026 */
[-C--:B------:R-:W-:Y:S02]  /*3910*/  DFMA R30, R16, R6.reuse, R30 ;  /* 0x00000006101e722b */ /* 0x080fe4000000001e */
[----:B------:R-:W-:-:S11]  /*3920*/  DFMA R32, R14, R6, R32 ;  /* 0x000000060e20722b */ /* 0x000fd60000000020 */
.L_x_79:
[----:B------:R-:W-:Y:S05]  /*3930*/  BSYNC.RECONVERGENT B2 ;  /* 0x0000000000027941 */ /* 0x000fea0003800200 */
.L_x_78:
        /* <DEDUP_REMOVED lines=33> */
.L_x_91:
[----:B-1----:R-:W-:Y:S01]  /*3b50*/  FMUL.FTZ R41, R6, R7 ;  /* 0x0000000706297220 */ /* 0x002fe20000410000 */
[----:B------:R-:W-:-:S03]  /*3b60*/  FMUL.FTZ R2, R7, 0.5 ;  /* 0x3f00000007027820 */ /* 0x000fc60000410000 */
[----:B------:R-:W-:-:S04]  /*3b70*/  FFMA R0, -R41, R41, R6 ;  /* 0x0000002929007223 */ /* 0x000fc80000000106 */
[----:B------:R-:W-:-:S07]  /*3b80*/  FFMA R41, R0, R2, R41 ;  /* 0x0000000200297223 */ /* 0x000fce0000000029 */
.L_x_92:
[----:B------:R-:W-:Y:S05]  /*3b90*/  BSYNC.RECONVERGENT B1 ;  /* 0x0000000000017941 */ /* 0x000fea0003800200 */
.L_x_90:
        /* <DEDUP_REMOVED lines=16> */
.L_x_94:
[----:B------:R-:W-:Y:S05]  /*3ca0*/  BSYNC.RECONVERGENT B2 ;  /* 0x0000000000027941 */ /* 0x000fea0003800200 */
.L_x_93:
        /* <DEDUP_REMOVED lines=9> */
.L_x_54:
[----:B------:R-:W-:Y:S05]  /*3d40*/  BSYNC.RECONVERGENT B0 ;  /* 0x0000000000007941 */ /* 0x000fea0003800200 */
.L_x_53:
[----:B------:R-:W0:Y:S08]  /*3d50*/  LDC.64 R2, c[0x0][0x3a8] ;  /* 0x0000ea00ff027b82 */ /* 0x000e300000000a00 */
[----:B------:R-:W1:Y:S08]  /*3d60*/  LDC.64 R6, c[0x0][0x3b0] ;  /* 0x0000ec00ff067b82 */ /* 0x000e700000000a00 */
[----:B-----5:R-:W2:Y:S01]  /*3d70*/  LDC.64 R8, c[0x0][0x3b8] ;  /* 0x0000ee00ff087b82 */ /* 0x020ea20000000a00 */
[----:B0-----:R-:W-:-:S05]  /*3d80*/  IMAD.WIDE R2, R5, 0x8, R2 ;  /* 0x0000000805027825 */ /* 0x001fca00078e0202 */
[----:B------:R-:W-:Y:S01]  /*3d90*/  STG.E.64 desc[UR16][R2.64], R38 ;  /* 0x0000002602007986 */ /* 0x000fe2000c101b10 */
[----:B-1----:R-:W-:-:S05]  /*3da0*/  IMAD.WIDE R6, R5, 0x8, R6 ;  /* 0x0000000805067825 */ /* 0x002fca00078e0206 */
[----:B------:R-:W-:Y:S01]  /*3db0*/  STG.E.64 desc[UR16][R6.64], R30 ;  /* 0x0000001e06007986 */ /* 0x000fe2000c101b10 */
[----:B--2---:R-:W-:-:S05]  /*3dc0*/  IMAD.WIDE R4, R5, 0x8, R8 ;  /* 0x0000000805047825 */ /* 0x004fca00078e0208 */
[----:B------:R-:W-:Y:S01]  /*3dd0*/  STG.E.64 desc[UR16][R4.64], R32 ;  /* 0x0000002004007986 */ /* 0x000fe2000c101b10 */
[----:B------:R-:W-:Y:S05]  /*3de0*/  EXIT ;  /* 0x000000000000794d */ /* 0x000fea0003800000 */
        .weak           $__internal_0_$__cuda_sm20_dblrcp_rn_slowpath_v3
        .type           $__internal_0_$__cuda_sm20_dblrcp_rn_slowpath_v3,@function
        .size           $__internal_0_$__cuda_sm20_dblrcp_rn_slowpath_v3,($__internal_1_$__cuda_sm20_sqrt_rn_f32_slowpath - $__internal_0_$__cuda_sm20_dblrcp_rn_slowpath_v3)
$__internal_0_$__cuda_sm20_dblrcp_rn_slowpath_v3:
[----:B------:R-:W-:Y:S01]  /*3df0*/  MOV R42, R40 ;  /* 0x00000028002a7202 */ /* 0x000fe20000000f00 */
[----:B------:R-:W-:Y:S01]  /*3e00*/  IMAD.MOV.U32 R43, RZ, RZ, R7 ;  /* 0x000000ffff2b7224 */ /* 0x000fe200078e0007 */
[----:B------:R-:W-:Y:S05]  /*3e10*/  BSSY.RECONVERGENT B1, `(.L_x_95) ;  /* 0x0000023000017945 */ /* 0x000fea0003800200 */
[----:B------:R-:W-:-:S14]  /*3e20*/  DSETP.GTU.AND P0, PT, |R42|, +INF , PT ;  /* 0x7ff000002a00742a */ /* 0x000fdc0003f0c200 */
[----:B------:R-:W-:Y:S05]  /*3e30*/  @P0 BRA `(.L_x_96) ;  /* 0x0000000000780947 */ /* 0x000fea0003800000 */
[----:B------:R-:W-:-:S04]  /*3e40*/  LOP3.LUT R7, R7, 0x7fffffff, RZ, 0xc0, !PT ;  /* 0x7fffffff07077812 */ /* 0x000fc800078ec0ff */
[----:B------:R-:W-:-:S04]  /*3e50*/  IADD3 R40, PT, PT, R7, -0x1, RZ ;  /* 0xffffffff07287810 */ /* 0x000fc80007ffe0ff */
[----:B------:R-:W-:-:S13]  /*3e60*/  ISETP.GE.U32.AND P0, PT, R40, 0x7fefffff, PT ;  /* 0x7fefffff2800780c */ /* 0x000fda0003f06070 */
[----:B------:R-:W-:Y:S01]  /*3e70*/  @P0 LOP3.LUT R41, R43, 0x7ff00000, RZ, 0x3c, !PT ;  /* 0x7ff000002b290812 */ /* 0x000fe200078e3cff */
[----:B------:R-:W-:Y:S01]  /*3e80*/  @P0 IMAD.MOV.U32 R40, RZ, RZ, RZ ;  /* 0x000000ffff280224 */ /* 0x000fe200078e00ff */
[----:B------:R-:W-:Y:S06]  /*3e90*/  @P0 BRA `(.L_x_97) ;  /* 0x0000000000680947 */ /* 0x000fec0003800000 */
[----:B------:R-:W-:-:S13]  /*3ea0*/  ISETP.GE.U32.AND P0, PT, R7, 0x1000001, PT ;  /* 0x010000010700780c */ /* 0x000fda0003f06070 */
[----:B------:R-:W-:Y:S05]  /*3eb0*/  @!P0 BRA `(.L_x_98) ;  /* 0x0000000000348947 */ /* 0x000fea0003800000 */
[----:B------:R-:W-:Y:S01]  /*3ec0*/  IADD3 R41, PT, PT, R43, -0x3fe00000, RZ ;  /* 0xc02000002b297810 */ /* 0x000fe20007ffe0ff */
[----:B------:R-:W-:-:S03]  /*3ed0*/  IMAD.MOV.U32 R40, RZ, RZ, R42 ;  /* 0x000000ffff287224 */ /* 0x000fc600078e002a */
[----:B------:R-:W0:Y:S03]  /*3ee0*/  MUFU.RCP64H R7, R41 ;  /* 0x0000002900077308 */ /* 0x000e260000001800 */
[----:B0-----:R-:W-:-:S08]  /*3ef0*/  DFMA R44, -R40, R6, 1 ;  /* 0x3ff00000282c742b */ /* 0x001fd00000000106 */
[----:B------:R-:W-:-:S08]  /*3f00*/  DFMA R44, R44, R44, R44 ;  /* 0x0000002c2c2c722b */ /* 0x000fd0000000002c */
[----:B------:R-:W-:-:S08]  /*3f10*/  DFMA R44, R6, R44, R6 ;  /* 0x0000002c062c722b */ /* 0x000fd00000000006 */
[----:B------:R-:W-:-:S08]  /*3f20*/  DFMA R6, -R40, R44, 1 ;  /* 0x3ff000002806742b */ /* 0x000fd0000000012c */
[----:B------:R-:W-:-:S08]  /*3f30*/  DFMA R6, R44, R6, R44 ;  /* 0x000000062c06722b */ /* 0x000fd0000000002c */
[----:B------:R-:W-:-:S08]  /*3f40*/  DMUL R6, R6, 2.2250738585072013831e-308 ;  /* 0x0010000006067828 */ /* 0x000fd00000000000 */
[----:B------:R-:W-:-:S08]  /*3f50*/  DFMA R42, -R42, R6, 1 ;  /* 0x3ff000002a2a742b */ /* 0x000fd00000000106 */
[----:B------:R-:W-:-:S08]  /*3f60*/  DFMA R42, R42, R42, R42 ;  /* 0x0000002a2a2a722b */ /* 0x000fd0000000002a */
[----:B------:R-:W-:Y:S01]  /*3f70*/  DFMA R40, R6, R42, R6 ;  /* 0x0000002a0628722b */ /* 0x000fe20000000006 */
[----:B------:R-:W-:Y:S10]  /*3f80*/  BRA `(.L_x_97) ;  /* 0x00000000002c7947 */ /* 0x000ff40003800000 */
.L_x_98:
[----:B------:R-:W-:-:S06]  /*3f90*/  DMUL R42, R42, 8.11296384146066816958e+31 ;  /* 0x469000002a2a7828 */ /* 0x000fcc0000000000 */
[----:B------:R-:W0:Y:S02]  /*3fa0*/  MUFU.RCP64H R7, R43 ;  /* 0x0000002b00077308 */ /* 0x000e240000001800 */
[----:B0-----:R-:W-:-:S08]  /*3fb0*/  DFMA R40, -R42, R6, 1 ;  /* 0x3ff000002a28742b */ /* 0x001fd00000000106 */
[----:B------:R-:W-:-:S08]  /*3fc0*/  DFMA R40, R40, R40, R40 ;  /* 0x000000282828722b */ /* 0x000fd00000000028 */
[----:B------:R-:W-:-:S08]  /*3fd0*/  DFMA R40, R6, R40, R6 ;  /* 0x000000280628722b */ /* 0x000fd00000000006 */
[----:B------:R-:W-:-:S08]  /*3fe0*/  DFMA R6, -R42, R40, 1 ;  /* 0x3ff000002a06742b */ /* 0x000fd00000000128 */
[----:B------:R-:W-:-:S08]  /*3ff0*/  DFMA R6, R40, R6, R40 ;  /* 0x000000062806722b */ /* 0x000fd00000000028 */
[----:B------:R-:W-:Y:S01]  /*4000*/  DMUL R40, R6, 8.11296384146066816958e+31 ;  /* 0x4690000006287828 */ /* 0x000fe20000000000 */
[----:B------:R-:W-:Y:S10]  /*4010*/  BRA `(.L_x_97) ;  /* 0x0000000000087947 */ /* 0x000ff40003800000 */
.L_x_96:
[----:B------:R-:W-:Y:S02]  /*4020*/  LOP3.LUT R41, R43, 0x80000, RZ, 0xfc, !PT ;  /* 0x000800002b297812 */ /* 0x000fe400078efcff */
[----:B------:R-:W-:-:S07]  /*4030*/  MOV R40, R42 ;  /* 0x0000002a00287202 */ /* 0x000fce0000000f00 */
.L_x_97:
[----:B------:R-:W-:Y:S05]  /*4040*/  BSYNC.RECONVERGENT B1 ;  /* 0x0000000000017941 */ /* 0x000fea0003800200 */
.L_x_95:
[----:B------:R-:W-:Y:S01]  /*4050*/  MOV R7, R41 ;  /* 0x0000002900077202 */ /* 0x000fe20000000f00 */
[----:B------:R-:W-:Y:S02]  /*4060*/  HFMA2 R41, -RZ, RZ, 0, 0 ;  /* 0x00000000ff297431 */ /* 0x000fe400000001ff */
[----:B------:R-:W-:Y:S02]  /*4070*/  IMAD.MOV.U32 R6, RZ, RZ, R40 ;  /* 0x000000ffff067224 */ /* 0x000fe400078e0028 */
[----:B------:R-:W-:-:S04]  /*4080*/  IMAD.MOV.U32 R40, RZ, RZ, R0 ;  /* 0x000000ffff287224 */ /* 0x000fc800078e0000 */
[----:B------:R-:W-:Y:S05]  /*4090*/  RET.REL.NODEC R40 `(_Z19computeAccelerationiPdS_S_S_S_S_S_) ;  /* 0xffffffbc28d87950 */ /* 0x000fea0003c3ffff */
        .weak           $__internal_1_$__cuda_sm20_sqrt_rn_f32_slowpath
        .type           $__internal_1_$__cuda_sm20_sqrt_rn_f32_slowpath,@function
        .size           $__internal_1_$__cuda_sm20_sqrt_rn_f32_slowpath,(.L_x_102 - $__internal_1_$__cuda_sm20_sqrt_rn_f32_slowpath)
$__internal_1_$__cuda_sm20_sqrt_rn_f32_slowpath:
[----:B------:R-:W-:-:S13]  /*40a0*/  LOP3.LUT P0, RZ, R0, 0x7fffffff, RZ, 0xc0, !PT ;  /* 0x7fffffff00ff7812 */ /* 0x000fda000780c0ff */
[----:B------:R-:W-:Y:S01]  /*40b0*/  @!P0 IMAD.MOV.U32 R41, RZ, RZ, R0 ;  /* 0x000000ffff298224 */ /* 0x000fe200078e0000 */
[----:B------:R-:W-:Y:S06]  /*40c0*/  @!P0 BRA `(.L_x_99) ;  /* 0x0000000000408947 */ /* 0x000fec0003800000 */
[----:B------:R-:W-:-:S13]  /*40d0*/  FSETP.GEU.FTZ.AND P0, PT, R0, RZ, PT ;  /* 0x000000ff0000720b */ /* 0x000fda0003f1e000 */
[----:B------:R-:W-:Y:S01]  /*40e0*/  @!P0 MOV R41, 0x7fffffff ;  /* 0x7fffffff00298802 */ /* 0x000fe20000000f00 */
[----:B------:R-:W-:Y:S06]  /*40f0*/  @!P0 BRA `(.L_x_99) ;  /* 0x0000000000348947 */ /* 0x000fec0003800000 */
[----:B------:R-:W-:-:S13]  /*4100*/  FSETP.GTU.FTZ.AND P0, PT, |R0|, +INF , PT ;  /* 0x7f8000000000780b */ /* 0x000fda0003f1c200 */
[----:B------:R-:W-:Y:S01]  /*4110*/  @P0 FADD.FTZ R41, R0, 1 ;  /* 0x3f80000000290421 */ /* 0x000fe20000010000 */
[----:B------:R-:W-:Y:S06]  /*4120*/  @P0 BRA `(.L_x_99) ;  /* 0x0000000000280947 */ /* 0x000fec0003800000 */
[----:B------:R-:W-:-:S13]  /*4130*/  FSETP.NEU.FTZ.AND P0, PT, |R0|, +INF , PT ;  /* 0x7f8000000000780b */ /* 0x000fda0003f1d200 */
[----:B------:R-:W-:-:S04]  /*4140*/  @P0 FFMA R42, R0, 1.84467440737095516160e+19, RZ ;  /* 0x5f800000002a0823 */ /* 0x000fc800000000ff */
[----:B------:R-:W0:Y:S02]  /*4150*/  @P0 MUFU.RSQ R43, R42 ;  /* 0x0000002a002b0308 */ /* 0x000e240000001400 */
[----:B0-----:R-:W-:Y:S01]  /*4160*/  @P0 FMUL.FTZ R7, R42, R43 ;  /* 0x0000002b2a070220 */ /* 0x001fe20000410000 */
[----:B------:R-:W-:-:S03]  /*4170*/  @P0 FMUL.FTZ R40, R43, 0.5 ;  /* 0x3f0000002b280820 */ /* 0x000fc60000410000 */
[----:B------:R-:W-:-:S04]  /*4180*/  @P0 FADD.FTZ R41, -R7, -RZ ;  /* 0x800000ff07290221 */ /* 0x000fc80000010100 */
[----:B------:R-:W-:Y:S01]  /*4190*/  @P0 FFMA R44, R7, R41, R42 ;  /* 0x00000029072c0223 */ /* 0x000fe2000000002a */
[----:B------:R-:W-:-:S03]  /*41a0*/  @!P0 IMAD.MOV.U32 R41, RZ, RZ, R0 ;  /* 0x000000ffff298224 */ /* 0x000fc600078e0000 */
[----:B------:R-:W-:-:S04]  /*41b0*/  @P0 FFMA R40, R44, R40, R7 ;  /* 0x000000282c280223 */ /* 0x000fc80000000007 */
[----:B------:R-:W-:-:S07]  /*41c0*/  @P0 FMUL.FTZ R41, R40, 2.3283064365386962891e-10 ;  /* 0x2f80000028290820 */ /* 0x000fce0000410000 */
.L_x_99:
[----:B------:R-:W-:-:S04]  /*41d0*/  HFMA2 R7, -RZ, RZ, 0, 0 ;  /* 0x00000000ff077431 */ /* 0x000fc800000001ff */
[----:B------:R-:W-:Y:S05]  /*41e0*/  RET.REL.NODEC R6 `(_Z19computeAccelerationiPdS_S_S_S_S_S_) ;  /* 0xffffffbc06847950 */ /* 0x000fea0003c3ffff */
.L_x_100:
        /* <DEDUP_REMOVED lines=9> */
.L_x_102:


//--------------------- .nv.shared.reserved.0     --------------------------
	.section	.nv.shared.reserved.0,"aw",@nobits
	.weak		__nv_reservedSMEM_offset_0_alias
	.size		__nv_reservedSMEM_offset_0_alias, 0, 64
	.other		__nv_reservedSMEM_offset_0_alias,@"STO_CUDA_RESERVED_SHARED STV_DEFAULT"
__nv_reservedSMEM_offset_0_alias:
	.zero		0
	.zero		64


//--------------------- .nv.constant0._Z16updateVelocitiesiPdS_S_S_S_S_S_S_S_d --------------------------
	.section	.nv.constant0._Z16updateVelocitiesiPdS_S_S_S_S_S_S_S_d,"a",@progbits
	.sectionflags	@""
	.align	4
.nv.constant0._Z16updateVelocitiesiPdS_S_S_S_S_S_S_S_d:
	.zero		984


//--------------------- .nv.constant0._Z15updatePositionsiPdS_S_S_S_S_S_S_S_d --------------------------
	.section	.nv.constant0._Z15updatePositionsiPdS_S_S_S_S_S_S_S_d,"a",@progbits
	.sectionflags	@""
	.align	4
.nv.constant0._Z15updatePositionsiPdS_S_S_S_S_S_S_S_d:
	.zero		984


//--------------------- .nv.constant0._Z19computeAccelerationiPdS_S_S_S_S_S_ --------------------------
	.section	.nv.constant0._Z19computeAccelerationiPdS_S_S_S_S_S_,"a",@progbits
	.sectionflags	@""
	.align	4
.nv.constant0._Z19computeAccelerationiPdS_S_S_S_S_S_:
	.zero		960


//--------------------- SYMBOLS --------------------------

	.type		.nv.reservedSmem.offset0,@object
	.size		.nv.reservedSmem.offset0,0x4
